	.target	sm_90a

	.elftype	@"ET_EXEC"


//--------------------- .note.nv.tkinfo           --------------------------
	.section	.note.nv.tkinfo,"",@"SHT_NOTE"
	.sectionflags	@"SHF_NOTE_NV_TKINFO"
	.tkinfo
        /*0018*/ 	.word	0x00000002
        /*0030*/ 	.string	""
        /*0030*/ 	.string	"ptxas"
        /*0030*/ 	.string	"Cuda compilation tools, release 13.0, V13.0.88"
        /*0030*/ 	.string	"Build cuda_13.0.r13.0/compiler.36424714_0"
        /*0030*/ 	.string	"-arch sm_90a -m 64 "



//--------------------- .note.nv.cuinfo           --------------------------
	.section	.note.nv.cuinfo,"",@"SHT_NOTE"
	.sectionflags	@"SHF_NOTE_NV_CUINFO"
        /*0018*/ 	.short	0x0002
        /*001a*/ 	.short	0x005a
        /*001c*/ 	.short	0x0082
	.zero		2


//--------------------- .nv.info                  --------------------------
	.section	.nv.info,"",@"SHT_CUDA_INFO"
	.align	4


	//----- nvinfo : EIATTR_REGCOUNT
	.align		4
        /*0000*/ 	.byte	0x04, 0x2f
        /*0002*/ 	.short	(.L_12 - .L_11)
	.align		4
.L_11:
        /*0004*/ 	.word	index@(_ZN7cutlass13device_kernelINS_4gemm6kernel13GemmUniversalIN4cute5tupleIJiiiiEEENS1_10collective13CollectiveMmaINS1_37MainloopSm90TmaGmmaWarpSpecializedFP8ILi4ENS5_IJNS4_1CILi2EEENSA_ILi1EEESC_EEENS1_35KernelTmaWarpSpecializedCooperativeEEENS5_IJNSA_ILi128EEENSA_ILi240EEESG_EEENS_12float_e4m3_tENS5_IJlSC_lEEESJ_SK_NS4_8TiledMMAINS4_8MMA_AtomIJNS4_4SM904GMMA30MMA_64x16x32_F32E4M3E4M3_SS_TNILNSO_7ScaleInE1ELSQ_1EEEEEENS4_6LayoutISD_NS5_IJSC_NSA_ILi0EEESU_EEEEENS5_IJNS4_10UnderscoreESX_SX_EEEEENS4_13SM90_TMA_LOADENS4_14ComposedLayoutINS4_7SwizzleILi3ELi4ELi3EEENS4_18smem_ptr_flag_bitsILi8EEENST_INS5_IJNSA_ILi8EEESG_EEENS5_IJSG_SC_EEEEEEEvNS4_8identityENS4_23SM90_TMA_LOAD_MULTICASTES1A_vS1B_EENS_8epilogue10collective6detail29Sm90TmaWarpSpecializedAdapterINS1F_15DefaultEpilogueISJ_SK_SK_NS1E_6thread17LinearCombinationISJ_Li1EffLNS1J_9ScaleType4KindE0ELNS_15FloatRoundStyleE2ESJ_EENS1_15EpilogueDefaultEEEEEvvEEEEvNT_6ParamsE)
        /*0008*/ 	.word	0x000000a8


	//----- nvinfo : EIATTR_FRAME_SIZE
	.align		4
.L_12:
        /*000c*/ 	.byte	0x04, 0x11
        /*000e*/ 	.short	(.L_14 - .L_13)
	.align		4
.L_13:
        /*0010*/ 	.word	index@(_ZN7cutlass13device_kernelINS_4gemm6kernel13GemmUniversalIN4cute5tupleIJiiiiEEENS1_10collective13CollectiveMmaINS1_37MainloopSm90TmaGmmaWarpSpecializedFP8ILi4ENS5_IJNS4_1CILi2EEENSA_ILi1EEESC_EEENS1_35KernelTmaWarpSpecializedCooperativeEEENS5_IJNSA_ILi128EEENSA_ILi240EEESG_EEENS_12float_e4m3_tENS5_IJlSC_lEEESJ_SK_NS4_8TiledMMAINS4_8MMA_AtomIJNS4_4SM904GMMA30MMA_64x16x32_F32E4M3E4M3_SS_TNILNSO_7ScaleInE1ELSQ_1EEEEEENS4_6LayoutISD_NS5_IJSC_NSA_ILi0EEESU_EEEEENS5_IJNS4_10UnderscoreESX_SX_EEEEENS4_13SM90_TMA_LOADENS4_14ComposedLayoutINS4_7SwizzleILi3ELi4ELi3EEENS4_18smem_ptr_flag_bitsILi8EEENST_INS5_IJNSA_ILi8EEESG_EEENS5_IJSG_SC_EEEEEEEvNS4_8identityENS4_23SM90_TMA_LOAD_MULTICASTES1A_vS1B_EENS_8epilogue10collective6detail29Sm90TmaWarpSpecializedAdapterINS1F_15DefaultEpilogueISJ_SK_SK_NS1E_6thread17LinearCombinationISJ_Li1EffLNS1J_9ScaleType4KindE0ELNS_15FloatRoundStyleE2ESJ_EENS1_15EpilogueDefaultEEEEEvvEEEEvNT_6ParamsE)
        /*0014*/ 	.word	0x00000098


	//----- nvinfo : EIATTR_MIN_STACK_SIZE
	.align		4
.L_14:
        /*0018*/ 	.byte	0x04, 0x12
        /*001a*/ 	.short	(.L_16 - .L_15)
	.align		4
.L_15:
        /*001c*/ 	.word	index@(_ZN7cutlass13device_kernelINS_4gemm6kernel13GemmUniversalIN4cute5tupleIJiiiiEEENS1_10collective13CollectiveMmaINS1_37MainloopSm90TmaGmmaWarpSpecializedFP8ILi4ENS5_IJNS4_1CILi2EEENSA_ILi1EEESC_EEENS1_35KernelTmaWarpSpecializedCooperativeEEENS5_IJNSA_ILi128EEENSA_ILi240EEESG_EEENS_12float_e4m3_tENS5_IJlSC_lEEESJ_SK_NS4_8TiledMMAINS4_8MMA_AtomIJNS4_4SM904GMMA30MMA_64x16x32_F32E4M3E4M3_SS_TNILNSO_7ScaleInE1ELSQ_1EEEEEENS4_6LayoutISD_NS5_IJSC_NSA_ILi0EEESU_EEEEENS5_IJNS4_10UnderscoreESX_SX_EEEEENS4_13SM90_TMA_LOADENS4_14ComposedLayoutINS4_7SwizzleILi3ELi4ELi3EEENS4_18smem_ptr_flag_bitsILi8EEENST_INS5_IJNSA_ILi8EEESG_EEENS5_IJSG_SC_EEEEEEEvNS4_8identityENS4_23SM90_TMA_LOAD_MULTICASTES1A_vS1B_EENS_8epilogue10collective6detail29Sm90TmaWarpSpecializedAdapterINS1F_15DefaultEpilogueISJ_SK_SK_NS1E_6thread17LinearCombinationISJ_Li1EffLNS1J_9ScaleType4KindE0ELNS_15FloatRoundStyleE2ESJ_EENS1_15EpilogueDefaultEEEEEvvEEEEvNT_6ParamsE)
        /*0020*/ 	.word	0x00000098
.L_16:


//--------------------- .nv.compat                --------------------------
	.section	.nv.compat,"",@"SHT_CUDA_COMPAT_INFO"
	.align	4
        /*0000*/ 	.byte	0x02, 0x09, 0x01, 0x00, 0x02, 0x02, 0x04, 0x00, 0x02, 0x05, 0x05, 0x00, 0x03, 0x07, 0x01, 0x01
        /*0010*/ 	.byte	0x02, 0x03, 0x01, 0x00, 0x02, 0x06, 0x01, 0x00, 0x04, 0x0b, 0x08, 0x00, 0x00, 0x00, 0x00, 0x00
        /*0020*/ 	.byte	0x00, 0x00, 0x00, 0x00


//--------------------- .nv.info._ZN7cutlass13device_kernelINS_4gemm6kernel13GemmUniversalIN4cute5tupleIJiiiiEEENS1_10collective13CollectiveMmaINS1_37MainloopSm90TmaGmmaWarpSpecializedFP8ILi4ENS5_IJNS4_1CILi2EEENSA_ILi1EEESC_EEENS1_35KernelTmaWarpSpecializedCooperativeEEENS5_IJNSA_ILi128EEENSA_ILi240EEESG_EEENS_12float_e4m3_tENS5_IJlSC_lEEESJ_SK_NS4_8TiledMMAINS4_8MMA_AtomIJNS4_4SM904GMMA30MMA_64x16x32_F32E4M3E4M3_SS_TNILNSO_7ScaleInE1ELSQ_1EEEEEENS4_6LayoutISD_NS5_IJSC_NSA_ILi0EEESU_EEEEENS5_IJNS4_10UnderscoreESX_SX_EEEEENS4_13SM90_TMA_LOADENS4_14ComposedLayoutINS4_7SwizzleILi3ELi4ELi3EEENS4_18smem_ptr_flag_bitsILi8EEENST_INS5_IJNSA_ILi8EEESG_EEENS5_IJSG_SC_EEEEEEEvNS4_8identityENS4_23SM90_TMA_LOAD_MULTICASTES1A_vS1B_EENS_8epilogue10collective6detail29Sm90TmaWarpSpecializedAdapterINS1F_15DefaultEpilogueISJ_SK_SK_NS1E_6thread17LinearCombinationISJ_Li1EffLNS1J_9ScaleType4KindE0ELNS_15FloatRoundStyleE2ESJ_EENS1_15EpilogueDefaultEEEEEvvEEEEvNT_6ParamsE --------------------------
	.section	.nv.info._ZN7cutlass13device_kernelINS_4gemm6kernel13GemmUniversalIN4cute5tupleIJiiiiEEENS1_10collective13CollectiveMmaINS1_37MainloopSm90TmaGmmaWarpSpecializedFP8ILi4ENS5_IJNS4_1CILi2EEENSA_ILi1EEESC_EEENS1_35KernelTmaWarpSpecializedCooperativeEEENS5_IJNSA_ILi128EEENSA_ILi240EEESG_EEENS_12float_e4m3_tENS5_IJlSC_lEEESJ_SK_NS4_8TiledMMAINS4_8MMA_AtomIJNS4_4SM904GMMA30MMA_64x16x32_F32E4M3E4M3_SS_TNILNSO_7ScaleInE1ELSQ_1EEEEEENS4_6LayoutISD_NS5_IJSC_NSA_ILi0EEESU_EEEEENS5_IJNS4_10UnderscoreESX_SX_EEEEENS4_13SM90_TMA_LOADENS4_14ComposedLayoutINS4_7SwizzleILi3ELi4ELi3EEENS4_18smem_ptr_flag_bitsILi8EEENST_INS5_IJNSA_ILi8EEESG_EEENS5_IJSG_SC_EEEEEEEvNS4_8identityENS4_23SM90_TMA_LOAD_MULTICASTES1A_vS1B_EENS_8epilogue10collective6detail29Sm90TmaWarpSpecializedAdapterINS1F_15DefaultEpilogueISJ_SK_SK_NS1E_6thread17LinearCombinationISJ_Li1EffLNS1J_9ScaleType4KindE0ELNS_15FloatRoundStyleE2ESJ_EENS1_15EpilogueDefaultEEEEEvvEEEEvNT_6ParamsE,"",@"SHT_CUDA_INFO"
	.sectionflags	@""
	.align	4


	//----- nvinfo : EIATTR_CUDA_API_VERSION
	.align		4
        /*0000*/ 	.byte	0x04, 0x37
        /*0002*/ 	.short	(.L_18 - .L_17)
.L_17:
        /*0004*/ 	.word	0x00000082


	//----- nvinfo : EIATTR_KPARAM_INFO
	.align		4
.L_18:
        /*0008*/ 	.byte	0x04, 0x17
        /*000a*/ 	.short	(.L_20 - .L_19)
.L_19:
        /*000c*/ 	.word	0x00000000
        /*0010*/ 	.short	0x0000
        /*0012*/ 	.short	0x0070
        /*0014*/ 	.byte	0x00, 0xf0, 0x01, 0x10


	//----- nvinfo : EIATTR_SPARSE_MMA_MASK
	.align		4
.L_20:
        /*0018*/ 	.byte	0x03, 0x50
        /*001a*/ 	.short	0x0000


	//----- nvinfo : EIATTR_MAXREG_COUNT
	.align		4
        /*001c*/ 	.byte	0x03, 0x1b
        /*001e*/ 	.short	0x00a8


	//----- nvinfo : EIATTR_NUM_BARRIERS
	.align		4
        /*0020*/ 	.byte	0x02, 0x4c
        /*0022*/ 	.byte	0x01
	.zero		1


	//----- nvinfo : EIATTR_ANNOTATIONS
	.align		4
        /*0024*/ 	.byte	0x04, 0x55
        /*0026*/ 	.short	(.L_22 - .L_21)


	//   ....[0]....
.L_21:
        /*0028*/ 	.word	0x00000001
        /*002c*/ 	.byte	0x50, 0x02, 0x00, 0x00, 0x01, 0x00, 0x00, 0x00, 0x30, 0x07, 0x00, 0x00, 0x01, 0x00, 0x00, 0x00
        /* <DEDUP_REMOVED lines=135> */
        /*08ac*/ 	.byte	0x20, 0x1d, 0x01, 0x00, 0x01, 0x00, 0x00, 0x00, 0x70, 0x1d, 0x01, 0x00


	//----- nvinfo : EIATTR_MERCURY_ISA_VERSION
	.align		4
.L_22:
        /*08b8*/ 	.byte	0x03, 0x5f
        /*08ba*/ 	.short	0x0101


	//----- nvinfo : EIATTR_INT_WARP_WIDE_INSTR_OFFSETS
	.align		4
        /*08bc*/ 	.byte	0x04, 0x31
        /*08be*/ 	.short	(.L_24 - .L_23)


	//   ....[0]....
.L_23:
        /*08c0*/ 	.word	0x00000570


	//   ....[1]....
        /*08c4*/ 	.word	0x00000590


	//   ....[2]....
        /*08c8*/ 	.word	0x00000700


	//   ....[3]....
        /*08cc*/ 	.word	0x00006e70


	//----- nvinfo : EIATTR_COOP_GROUP_MASK_REGIDS
	.align		4
.L_24:
        /*08d0*/ 	.byte	0x04, 0x29
        /*08d2*/ 	.short	(.L_26 - .L_25)


	//   ....[0]....
.L_25:
        /*08d4*/ 	.word	0xffffffff


	//   ....[1]....
        /*08d8*/ 	.word	0xffffffff


	//   ....[2]....
        /*08dc*/ 	.word	0xffffffff


	//   ....[3]....
        /*08e0*/ 	.word	0xffffffff


	//   ....[4]....
        /*08e4*/ 	.word	0xffffffff


	//   ....[5]....
        /*08e8*/ 	.word	0xffffffff


	//----- nvinfo : EIATTR_COOP_GROUP_INSTR_OFFSETS
	.align		4
.L_26:
        /*08ec*/ 	.byte	0x04, 0x28
        /*08ee*/ 	.short	(.L_28 - .L_27)


	//   ....[0]....
.L_27:
        /*08f0*/ 	.word	0x00000070


	//   ....[1]....
        /*08f4*/ 	.word	0x00000080


	//   ....[2]....
        /*08f8*/ 	.word	0x000001b0


	//   ....[3]....
        /*08fc*/ 	.word	0x000003e0


	//   ....[4]....
        /*0900*/ 	.word	0x00000860


	//   ....[5]....
        /*0904*/ 	.word	0x000016a0


	//----- nvinfo : EIATTR_REG_RECONFIG
	.align		4
.L_28:
        /*0908*/ 	.byte	0x01, 0x54
	.zero		2


	//----- nvinfo : EIATTR_MBARRIER_INSTR_OFFSETS
	.align		4
        /*090c*/ 	.byte	0x04, 0x39
        /*090e*/ 	.short	(.L_30 - .L_29)


	//   ....[0]....
.L_29:
        /*0910*/ 	.word	0x00000340
        /*0914*/ 	.word	0x000000ff
        /*0918*/ 	.word	0x00000000
        /*091c*/ 	.short	0x0100
        /*091e*/ 	.byte	0x09
	.zero		1


	//   ....[1]....
        /*0920*/ 	.word	0x00000350
        /*0924*/ 	.word	0x000000ff
        /*0928*/ 	.word	0x00000020
        /*092c*/ 	.short	0x0100
        /*092e*/ 	.byte	0x09
	.zero		1


	//   ....[2]....
        /*0930*/ 	.word	0x00000360
        /*0934*/ 	.word	0x000000ff
        /*0938*/ 	.word	0x00000008
        /*093c*/ 	.short	0x0100
        /*093e*/ 	.byte	0x09
	.zero		1


	//   ....[3]....
        /*0940*/ 	.word	0x00000370
        /*0944*/ 	.word	0x000000ff
        /*0948*/ 	.word	0x00000028
        /*094c*/ 	.short	0x0100
        /*094e*/ 	.byte	0x09
	.zero		1


	//   ....[4]....
        /*0950*/ 	.word	0x00000380
        /*0954*/ 	.word	0x000000ff
        /*0958*/ 	.word	0x00000010
        /*095c*/ 	.short	0x0100
        /*095e*/ 	.byte	0x09
	.zero		1


	//   ....[5]....
        /*0960*/ 	.word	0x00000390
        /*0964*/ 	.word	0x000000ff
        /*0968*/ 	.word	0x00000030
        /*096c*/ 	.short	0x0100
        /*096e*/ 	.byte	0x09
	.zero		1


	//   ....[6]....
        /*0970*/ 	.word	0x000003a0
        /*0974*/ 	.word	0x000000ff
        /*0978*/ 	.word	0x00000018
        /*097c*/ 	.short	0x0100
        /*097e*/ 	.byte	0x09
	.zero		1


	//   ....[7]....
        /*0980*/ 	.word	0x000003b0
        /*0984*/ 	.word	0x000000ff
        /*0988*/ 	.word	0x00000038
        /*098c*/ 	.short	0x0100
        /*098e*/ 	.byte	0x09
	.zero		1


	//   ....[8]....
        /*0990*/ 	.word	0x00000790
        /*0994*/ 	.word	0x000000ff
        /*0998*/ 	.word	0x00000050
        /*099c*/ 	.short	0x0100
        /*099e*/ 	.byte	0x06
	.zero		1


	//   ....[9]....
        /*09a0*/ 	.word	0x00000800
        /*09a4*/ 	.word	0x000000ff
        /*09a8*/ 	.word	0x00000058
        /*09ac*/ 	.short	0x0100
        /*09ae*/ 	.byte	0x06
	.zero		1


	//   ....[10]....
        /*09b0*/ 	.word	0x00001e80
        /*09b4*/ 	.word	0x000000ff
        /*09b8*/ 	.word	0x00000000
        /*09bc*/ 	.short	0x010a
        /*09be*/ 	.byte	0x06
	.zero		1


	//   ....[11]....
        /*09c0*/ 	.word	0x00001ee0
        /*09c4*/ 	.word	0x000000ff
        /*09c8*/ 	.word	0x00000000
        /*09cc*/ 	.short	0x010a
        /*09ce*/ 	.byte	0x06
	.zero		1


	//   ....[12]....
        /*09d0*/ 	.word	0x00004060
        /*09d4*/ 	.word	0x000000ff
        /*09d8*/ 	.word	0x00000000
        /*09dc*/ 	.short	0x010a
        /*09de*/ 	.byte	0x09
	.zero		1


	//   ....[13]....
        /*09e0*/ 	.word	0x000040a0
        /*09e4*/ 	.word	0x000000ff
        /*09e8*/ 	.word	0x00000000
        /*09ec*/ 	.short	0x010a
        /*09ee*/ 	.byte	0x09
	.zero		1


	//   ....[14]....
        /*09f0*/ 	.word	0x00006030
        /*09f4*/ 	.word	0x000000e5
        /*09f8*/ 	.word	0x00000000
        /*09fc*/ 	.short	0x0101
        /*09fe*/ 	.byte	0x3f
	.zero		1


	//   ....[15]....
        /*0a00*/ 	.word	0x00006f10
        /*0a04*/ 	.word	0x00000018
        /*0a08*/ 	.word	0x00000000
        /*0a0c*/ 	.short	0x0101
        /*0a0e*/ 	.byte	0x3f
	.zero		1


	//   ....[16]....
        /*0a10*/ 	.word	0x00010f40
        /*0a14*/ 	.word	0x0000000e
        /*0a18*/ 	.word	0x00000020
        /*0a1c*/ 	.short	0x010a
        /*0a1e*/ 	.byte	0x3f
	.zero		1


	//   ....[17]....
        /*0a20*/ 	.word	0x00011360
        /*0a24*/ 	.word	0x00000002
        /*0a28*/ 	.word	0x00000058
        /*0a2c*/ 	.short	0x0101
        /*0a2e*/ 	.byte	0x3f
	.zero		1


	//   ....[18]....
        /*0a30*/ 	.word	0x00011ac0
        /*0a34*/ 	.word	0x00000005
        /*0a38*/ 	.word	0x00000000
        /*0a3c*/ 	.short	0x010a
        /*0a3e*/ 	.byte	0x3f
	.zero		1


	//   ....[19]....
        /*0a40*/ 	.word	0x00011b40
        /*0a44*/ 	.word	0x00000007
        /*0a48*/ 	.word	0x00000000
        /*0a4c*/ 	.short	0x010a
        /*0a4e*/ 	.byte	0x3f
	.zero		1


	//   ....[20]....
        /*0a50*/ 	.word	0x00011bd0
        /*0a54*/ 	.word	0x00000006
        /*0a58*/ 	.word	0x00000000
        /*0a5c*/ 	.short	0x010a
        /*0a5e*/ 	.byte	0x3f
	.zero		1


	//   ....[21]....
        /*0a60*/ 	.word	0x00011c60
        /*0a64*/ 	.word	0x00000003
        /*0a68*/ 	.word	0x00000000
        /*0a6c*/ 	.short	0x010a
        /*0a6e*/ 	.byte	0x3f
	.zero		1


	//   ....[22]....
        /*0a70*/ 	.word	0x00011cd0
        /*0a74*/ 	.word	0x00000003
        /*0a78*/ 	.word	0x00000000
        /*0a7c*/ 	.short	0x010a
        /*0a7e*/ 	.byte	0x3f
	.zero		1


	//   ....[23]....
        /*0a80*/ 	.word	0x00011d40
        /*0a84*/ 	.word	0x00000000
        /*0a88*/ 	.word	0x00000000
        /*0a8c*/ 	.short	0x010a
        /*0a8e*/ 	.byte	0x3f
	.zero		1


	//   ....[24]....
        /*0a90*/ 	.word	0x00011e20
        /*0a94*/ 	.word	0x0000000e
        /*0a98*/ 	.word	0x00000020
        /*0a9c*/ 	.short	0x010a
        /*0a9e*/ 	.byte	0x3f
	.zero		1


	//   ....[25]....
        /*0aa0*/ 	.word	0x00011ef0
        /*0aa4*/ 	.word	0x00000005
        /*0aa8*/ 	.word	0x00000000
        /*0aac*/ 	.short	0x010a
        /*0aae*/ 	.byte	0x3f
	.zero		1


	//   ....[26]....
        /*0ab0*/ 	.word	0x00011f40
        /*0ab4*/ 	.word	0x00000007
        /*0ab8*/ 	.word	0x00000000
        /*0abc*/ 	.short	0x010a
        /*0abe*/ 	.byte	0x3f
	.zero		1


	//   ....[27]....
        /*0ac0*/ 	.word	0x00011f90
        /*0ac4*/ 	.word	0x00000006
        /*0ac8*/ 	.word	0x00000000
        /*0acc*/ 	.short	0x010a
        /*0ace*/ 	.byte	0x3f
	.zero		1


	//----- nvinfo : EIATTR_NUM_MBARRIERS
	.align		4
.L_30:
        /*0ad0*/ 	.byte	0x03, 0x38
        /*0ad2*/ 	.short	0x000a


	//----- nvinfo : EIATTR_EXIT_INSTR_OFFSETS
	.align		4
        /*0ad4*/ 	.byte	0x04, 0x1c
        /*0ad6*/ 	.short	(.L_32 - .L_31)


	//   ....[0]....
.L_31:
        /*0ad8*/ 	.word	0x000009f0


	//   ....[1]....
        /*0adc*/ 	.word	0x000012c0


	//   ....[2]....
        /*0ae0*/ 	.word	0x00010620


	//   ....[3]....
        /*0ae4*/ 	.word	0x00010bb0


	//   ....[4]....
        /*0ae8*/ 	.word	0x00011cb0


	//----- nvinfo : EIATTR_MAX_THREADS
	.align		4
.L_32:
        /*0aec*/ 	.byte	0x04, 0x05
        /*0aee*/ 	.short	(.L_34 - .L_33)
.L_33:
        /*0af0*/ 	.word	0x00000180
        /*0af4*/ 	.word	0x00000001
        /*0af8*/ 	.word	0x00000001


	//----- nvinfo : EIATTR_CRS_STACK_SIZE
	.align		4
.L_34:
        /*0afc*/ 	.byte	0x04, 0x1e
        /*0afe*/ 	.short	(.L_36 - .L_35)
.L_35:
        /*0b00*/ 	.word	0x00000000


	//----- nvinfo : EIATTR_CBANK_PARAM_SIZE
	.align		4
.L_36:
        /*0b04*/ 	.byte	0x03, 0x19
        /*0b06*/ 	.short	0x0470


	//----- nvinfo : EIATTR_PARAM_CBANK
	.align		4
        /*0b08*/ 	.byte	0x04, 0x0a
        /*0b0a*/ 	.short	(.L_38 - .L_37)
	.align		4
.L_37:
        /*0b0c*/ 	.word	index@(.nv.constant0._ZN7cutlass13device_kernelINS_4gemm6kernel13GemmUniversalIN4cute5tupleIJiiiiEEENS1_10collective13CollectiveMmaINS1_37MainloopSm90TmaGmmaWarpSpecializedFP8ILi4ENS5_IJNS4_1CILi2EEENSA_ILi1EEESC_EEENS1_35KernelTmaWarpSpecializedCooperativeEEENS5_IJNSA_ILi128EEENSA_ILi240EEESG_EEENS_12float_e4m3_tENS5_IJlSC_lEEESJ_SK_NS4_8TiledMMAINS4_8MMA_AtomIJNS4_4SM904GMMA30MMA_64x16x32_F32E4M3E4M3_SS_TNILNSO_7ScaleInE1ELSQ_1EEEEEENS4_6LayoutISD_NS5_IJSC_NSA_ILi0EEESU_EEEEENS5_IJNS4_10UnderscoreESX_SX_EEEEENS4_13SM90_TMA_LOADENS4_14ComposedLayoutINS4_7SwizzleILi3ELi4ELi3EEENS4_18smem_ptr_flag_bitsILi8EEENST_INS5_IJNSA_ILi8EEESG_EEENS5_IJSG_SC_EEEEEEEvNS4_8identityENS4_23SM90_TMA_LOAD_MULTICASTES1A_vS1B_EENS_8epilogue10collective6detail29Sm90TmaWarpSpecializedAdapterINS1F_15DefaultEpilogueISJ_SK_SK_NS1E_6thread17LinearCombinationISJ_Li1EffLNS1J_9ScaleType4KindE0ELNS_15FloatRoundStyleE2ESJ_EENS1_15EpilogueDefaultEEEEEvvEEEEvNT_6ParamsE)
        /*0b10*/ 	.short	0x0210
        /*0b12*/ 	.short	0x0470


	//----- nvinfo : EIATTR_SW_WAR
	.align		4
.L_38:
        /*0b14*/ 	.byte	0x04, 0x36
        /*0b16*/ 	.short	(.L_40 - .L_39)
.L_39:
        /*0b18*/ 	.word	0x00000008
.L_40:


//--------------------- .nv.callgraph             --------------------------
	.section	.nv.callgraph,"",@"SHT_CUDA_CALLGRAPH"
	.align	4
	.sectionentsize	8
	.align		4
        /*0000*/ 	.word	0x00000000
	.align		4
        /*0004*/ 	.word	0xffffffff
	.align		4
        /*0008*/ 	.word	0x00000000
	.align		4
        /*000c*/ 	.word	0xfffffffe
	.align		4
        /*0010*/ 	.word	0x00000000
	.align		4
        /*0014*/ 	.word	0xfffffffd
	.align		4
        /*0018*/ 	.word	0x00000000
	.align		4
        /*001c*/ 	.word	0xfffffffc


//--------------------- .nv.constant4             --------------------------
	.section	.nv.constant4,"a",@progbits
	.align	8
	.align		8
.nv.constant4:
        /*0000*/ 	.dword	_ZN40_INTERNAL_1f502aee_4_k_cu_33d2a0a3_166384cuda3std3__45__cpo5beginE
	.align		8
        /*0008*/ 	.dword	_ZN40_INTERNAL_1f502aee_4_k_cu_33d2a0a3_166384cuda3std3__45__cpo3endE
	.align		8
        /*0010*/ 	.dword	_ZN40_INTERNAL_1f502aee_4_k_cu_33d2a0a3_166384cuda3std3__45__cpo6cbeginE
	.align		8
        /*0018*/ 	.dword	_ZN40_INTERNAL_1f502aee_4_k_cu_33d2a0a3_166384cuda3std3__45__cpo4cendE
	.align		8
        /*0020*/ 	.dword	_ZN40_INTERNAL_1f502aee_4_k_cu_33d2a0a3_166384cuda3std3__442_GLOBAL__N__1f502aee_4_k_cu_33d2a0a3_166386ignoreE
	.align		8
        /*0028*/ 	.dword	_ZN40_INTERNAL_1f502aee_4_k_cu_33d2a0a3_166384cuda3std3__419piecewise_constructE
	.align		8
        /*0030*/ 	.dword	_ZN40_INTERNAL_1f502aee_4_k_cu_33d2a0a3_166384cuda3std3__48in_placeE
	.align		8
        /*0038*/ 	.dword	_ZN40_INTERNAL_1f502aee_4_k_cu_33d2a0a3_166384cuda3std6ranges3__45__cpo4swapE
	.align		8
        /*0040*/ 	.dword	_ZN40_INTERNAL_1f502aee_4_k_cu_33d2a0a3_166384cuda3std6ranges3__45__cpo9iter_moveE
	.align		8
        /*0048*/ 	.dword	_ZN40_INTERNAL_1f502aee_4_k_cu_33d2a0a3_166384cute7productE
	.align		8
        /*0050*/ 	.dword	_ZN40_INTERNAL_1f502aee_4_k_cu_33d2a0a3_166384cute1_E


//--------------------- .text._ZN7cutlass13device_kernelINS_4gemm6kernel13GemmUniversalIN4cute5tupleIJiiiiEEENS1_10collective13CollectiveMmaINS1_37MainloopSm90TmaGmmaWarpSpecializedFP8ILi4ENS5_IJNS4_1CILi2EEENSA_ILi1EEESC_EEENS1_35KernelTmaWarpSpecializedCooperativeEEENS5_IJNSA_ILi128EEENSA_ILi240EEESG_EEENS_12float_e4m3_tENS5_IJlSC_lEEESJ_SK_NS4_8TiledMMAINS4_8MMA_AtomIJNS4_4SM904GMMA30MMA_64x16x32_F32E4M3E4M3_SS_TNILNSO_7ScaleInE1ELSQ_1EEEEEENS4_6LayoutISD_NS5_IJSC_NSA_ILi0EEESU_EEEEENS5_IJNS4_10UnderscoreESX_SX_EEEEENS4_13SM90_TMA_LOADENS4_14ComposedLayoutINS4_7SwizzleILi3ELi4ELi3EEENS4_18smem_ptr_flag_bitsILi8EEENST_INS5_IJNSA_ILi8EEESG_EEENS5_IJSG_SC_EEEEEEEvNS4_8identityENS4_23SM90_TMA_LOAD_MULTICASTES1A_vS1B_EENS_8epilogue10collective6detail29Sm90TmaWarpSpecializedAdapterINS1F_15DefaultEpilogueISJ_SK_SK_NS1E_6thread17LinearCombinationISJ_Li1EffLNS1J_9ScaleType4KindE0ELNS_15FloatRoundStyleE2ESJ_EENS1_15EpilogueDefaultEEEEEvvEEEEvNT_6ParamsE --------------------------
	.section	.text._ZN7cutlass13device_kernelINS_4gemm6kernel13GemmUniversalIN4cute5tupleIJiiiiEEENS1_10collective13CollectiveMmaINS1_37MainloopSm90TmaGmmaWarpSpecializedFP8ILi4ENS5_IJNS4_1CILi2EEENSA_ILi1EEESC_EEENS1_35KernelTmaWarpSpecializedCooperativeEEENS5_IJNSA_ILi128EEENSA_ILi240EEESG_EEENS_12float_e4m3_tENS5_IJlSC_lEEESJ_SK_NS4_8TiledMMAINS4_8MMA_AtomIJNS4_4SM904GMMA30MMA_64x16x32_F32E4M3E4M3_SS_TNILNSO_7ScaleInE1ELSQ_1EEEEEENS4_6LayoutISD_NS5_IJSC_NSA_ILi0EEESU_EEEEENS5_IJNS4_10UnderscoreESX_SX_EEEEENS4_13SM90_TMA_LOADENS4_14ComposedLayoutINS4_7SwizzleILi3ELi4ELi3EEENS4_18smem_ptr_flag_bitsILi8EEENST_INS5_IJNSA_ILi8EEESG_EEENS5_IJSG_SC_EEEEEEEvNS4_8identityENS4_23SM90_TMA_LOAD_MULTICASTES1A_vS1B_EENS_8epilogue10collective6detail29Sm90TmaWarpSpecializedAdapterINS1F_15DefaultEpilogueISJ_SK_SK_NS1E_6thread17LinearCombinationISJ_Li1EffLNS1J_9ScaleType4KindE0ELNS_15FloatRoundStyleE2ESJ_EENS1_15EpilogueDefaultEEEEEvvEEEEvNT_6ParamsE,"ax",@progbits
	.align	128
.text._ZN7cutlass13device_kernelINS_4gemm6kernel13GemmUniversalIN4cute5tupleIJiiiiEEENS1_10collective13CollectiveMmaINS1_37MainloopSm90TmaGmmaWarpSpecializedFP8ILi4ENS5_IJNS4_1CILi2EEENSA_ILi1EEESC_EEENS1_35KernelTmaWarpSpecializedCooperativeEEENS5_IJNSA_ILi128EEENSA_ILi240EEESG_EEENS_12float_e4m3_tENS5_IJlSC_lEEESJ_SK_NS4_8TiledMMAINS4_8MMA_AtomIJNS4_4SM904GMMA30MMA_64x16x32_F32E4M3E4M3_SS_TNILNSO_7ScaleInE1ELSQ_1EEEEEENS4_6LayoutISD_NS5_IJSC_NSA_ILi0EEESU_EEEEENS5_IJNS4_10UnderscoreESX_SX_EEEEENS4_13SM90_TMA_LOADENS4_14ComposedLayoutINS4_7SwizzleILi3ELi4ELi3EEENS4_18smem_ptr_flag_bitsILi8EEENST_INS5_IJNSA_ILi8EEESG_EEENS5_IJSG_SC_EEEEEEEvNS4_8identityENS4_23SM90_TMA_LOAD_MULTICASTES1A_vS1B_EENS_8epilogue10collective6detail29Sm90TmaWarpSpecializedAdapterINS1F_15DefaultEpilogueISJ_SK_SK_NS1E_6thread17LinearCombinationISJ_Li1EffLNS1J_9ScaleType4KindE0ELNS_15FloatRoundStyleE2ESJ_EENS1_15EpilogueDefaultEEEEEvvEEEEvNT_6ParamsE:
        .type           _ZN7cutlass13device_kernelINS_4gemm6kernel13GemmUniversalIN4cute5tupleIJiiiiEEENS1_10collective13CollectiveMmaINS1_37MainloopSm90TmaGmmaWarpSpecializedFP8ILi4ENS5_IJNS4_1CILi2EEENSA_ILi1EEESC_EEENS1_35KernelTmaWarpSpecializedCooperativeEEENS5_IJNSA_ILi128EEENSA_ILi240EEESG_EEENS_12float_e4m3_tENS5_IJlSC_lEEESJ_SK_NS4_8TiledMMAINS4_8MMA_AtomIJNS4_4SM904GMMA30MMA_64x16x32_F32E4M3E4M3_SS_TNILNSO_7ScaleInE1ELSQ_1EEEEEENS4_6LayoutISD_NS5_IJSC_NSA_ILi0EEESU_EEEEENS5_IJNS4_10UnderscoreESX_SX_EEEEENS4_13SM90_TMA_LOADENS4_14ComposedLayoutINS4_7SwizzleILi3ELi4ELi3EEENS4_18smem_ptr_flag_bitsILi8EEENST_INS5_IJNSA_ILi8EEESG_EEENS5_IJSG_SC_EEEEEEEvNS4_8identityENS4_23SM90_TMA_LOAD_MULTICASTES1A_vS1B_EENS_8epilogue10collective6detail29Sm90TmaWarpSpecializedAdapterINS1F_15DefaultEpilogueISJ_SK_SK_NS1E_6thread17LinearCombinationISJ_Li1EffLNS1J_9ScaleType4KindE0ELNS_15FloatRoundStyleE2ESJ_EENS1_15EpilogueDefaultEEEEEvvEEEEvNT_6ParamsE,@function
        .size           _ZN7cutlass13device_kernelINS_4gemm6kernel13GemmUniversalIN4cute5tupleIJiiiiEEENS1_10collective13CollectiveMmaINS1_37MainloopSm90TmaGmmaWarpSpecializedFP8ILi4ENS5_IJNS4_1CILi2EEENSA_ILi1EEESC_EEENS1_35KernelTmaWarpSpecializedCooperativeEEENS5_IJNSA_ILi128EEENSA_ILi240EEESG_EEENS_12float_e4m3_tENS5_IJlSC_lEEESJ_SK_NS4_8TiledMMAINS4_8MMA_AtomIJNS4_4SM904GMMA30MMA_64x16x32_F32E4M3E4M3_SS_TNILNSO_7ScaleInE1ELSQ_1EEEEEENS4_6LayoutISD_NS5_IJSC_NSA_ILi0EEESU_EEEEENS5_IJNS4_10UnderscoreESX_SX_EEEEENS4_13SM90_TMA_LOADENS4_14ComposedLayoutINS4_7SwizzleILi3ELi4ELi3EEENS4_18smem_ptr_flag_bitsILi8EEENST_INS5_IJNSA_ILi8EEESG_EEENS5_IJSG_SC_EEEEEEEvNS4_8identityENS4_23SM90_TMA_LOAD_MULTICASTES1A_vS1B_EENS_8epilogue10collective6detail29Sm90TmaWarpSpecializedAdapterINS1F_15DefaultEpilogueISJ_SK_SK_NS1E_6thread17LinearCombinationISJ_Li1EffLNS1J_9ScaleType4KindE0ELNS_15FloatRoundStyleE2ESJ_EENS1_15EpilogueDefaultEEEEEvvEEEEvNT_6ParamsE,(.L_x_316 - _ZN7cutlass13device_kernelINS_4gemm6kernel13GemmUniversalIN4cute5tupleIJiiiiEEENS1_10collective13CollectiveMmaINS1_37MainloopSm90TmaGmmaWarpSpecializedFP8ILi4ENS5_IJNS4_1CILi2EEENSA_ILi1EEESC_EEENS1_35KernelTmaWarpSpecializedCooperativeEEENS5_IJNSA_ILi128EEENSA_ILi240EEESG_EEENS_12float_e4m3_tENS5_IJlSC_lEEESJ_SK_NS4_8TiledMMAINS4_8MMA_AtomIJNS4_4SM904GMMA30MMA_64x16x32_F32E4M3E4M3_SS_TNILNSO_7ScaleInE1ELSQ_1EEEEEENS4_6LayoutISD_NS5_IJSC_NSA_ILi0EEESU_EEEEENS5_IJNS4_10UnderscoreESX_SX_EEEEENS4_13SM90_TMA_LOADENS4_14ComposedLayoutINS4_7SwizzleILi3ELi4ELi3EEENS4_18smem_ptr_flag_bitsILi8EEENST_INS5_IJNSA_ILi8EEESG_EEENS5_IJSG_SC_EEEEEEEvNS4_8identityENS4_23SM90_TMA_LOAD_MULTICASTES1A_vS1B_EENS_8epilogue10collective6detail29Sm90TmaWarpSpecializedAdapterINS1F_15DefaultEpilogueISJ_SK_SK_NS1E_6thread17LinearCombinationISJ_Li1EffLNS1J_9ScaleType4KindE0ELNS_15FloatRoundStyleE2ESJ_EENS1_15EpilogueDefaultEEEEEvvEEEEvNT_6ParamsE)
        .other          _ZN7cutlass13device_kernelINS_4gemm6kernel13GemmUniversalIN4cute5tupleIJiiiiEEENS1_10collective13CollectiveMmaINS1_37MainloopSm90TmaGmmaWarpSpecializedFP8ILi4ENS5_IJNS4_1CILi2EEENSA_ILi1EEESC_EEENS1_35KernelTmaWarpSpecializedCooperativeEEENS5_IJNSA_ILi128EEENSA_ILi240EEESG_EEENS_12float_e4m3_tENS5_IJlSC_lEEESJ_SK_NS4_8TiledMMAINS4_8MMA_AtomIJNS4_4SM904GMMA30MMA_64x16x32_F32E4M3E4M3_SS_TNILNSO_7ScaleInE1ELSQ_1EEEEEENS4_6LayoutISD_NS5_IJSC_NSA_ILi0EEESU_EEEEENS5_IJNS4_10UnderscoreESX_SX_EEEEENS4_13SM90_TMA_LOADENS4_14ComposedLayoutINS4_7SwizzleILi3ELi4ELi3EEENS4_18smem_ptr_flag_bitsILi8EEENST_INS5_IJNSA_ILi8EEESG_EEENS5_IJSG_SC_EEEEEEEvNS4_8identityENS4_23SM90_TMA_LOAD_MULTICASTES1A_vS1B_EENS_8epilogue10collective6detail29Sm90TmaWarpSpecializedAdapterINS1F_15DefaultEpilogueISJ_SK_SK_NS1E_6thread17LinearCombinationISJ_Li1EffLNS1J_9ScaleType4KindE0ELNS_15FloatRoundStyleE2ESJ_EENS1_15EpilogueDefaultEEEEEvvEEEEvNT_6ParamsE,@"STO_CUDA_ENTRY STV_DEFAULT"
_ZN7cutlass13device_kernelINS_4gemm6kernel13GemmUniversalIN4cute5tupleIJiiiiEEENS1_10collective13CollectiveMmaINS1_37MainloopSm90TmaGmmaWarpSpecializedFP8ILi4ENS5_IJNS4_1CILi2EEENSA_ILi1EEESC_EEENS1_35KernelTmaWarpSpecializedCooperativeEEENS5_IJNSA_ILi128EEENSA_ILi240EEESG_EEENS_12float_e4m3_tENS5_IJlSC_lEEESJ_SK_NS4_8TiledMMAINS4_8MMA_AtomIJNS4_4SM904GMMA30MMA_64x16x32_F32E4M3E4M3_SS_TNILNSO_7ScaleInE1ELSQ_1EEEEEENS4_6LayoutISD_NS5_IJSC_NSA_ILi0EEESU_EEEEENS5_IJNS4_10UnderscoreESX_SX_EEEEENS4_13SM90_TMA_LOADENS4_14ComposedLayoutINS4_7SwizzleILi3ELi4ELi3EEENS4_18smem_ptr_flag_bitsILi8EEENST_INS5_IJNSA_ILi8EEESG_EEENS5_IJSG_SC_EEEEEEEvNS4_8identityENS4_23SM90_TMA_LOAD_MULTICASTES1A_vS1B_EENS_8epilogue10collective6detail29Sm90TmaWarpSpecializedAdapterINS1F_15DefaultEpilogueISJ_SK_SK_NS1E_6thread17LinearCombinationISJ_Li1EffLNS1J_9ScaleType4KindE0ELNS_15FloatRoundStyleE2ESJ_EENS1_15EpilogueDefaultEEEEEvvEEEEvNT_6ParamsE:
[----:B------:R-:W0:Y:S02]  /*0000*/  LDC R1, c[0x0][0x28] ;  /* 0x00000a00ff017b82 */ /* 0x000e240000000800 */
[----:B0-----:R-:W-:Y:S01]  /*0010*/  VIADD R1, R1, 0xffffff68 ;  /* 0xffffff6801017836 */ /* 0x001fe20000000000 */
[----:B------:R-:W0:Y:S01]  /*0020*/  S2R R4, SR_TID.X ;  /* 0x0000000000047919 */ /* 0x000e220000002100 */
[----:B------:R-:W-:Y:S01]  /*0030*/  ELECT P0, URZ, PT ;  /* 0x00000000003f782f */ /* 0x000fe20003800000 */
[----:B------:R-:W-:Y:S01]  /*0040*/  BSSY B0, `(.L_x_0) ;  /* 0x0000015000007945 */ /* 0x000fe20003800000 */
[--C-:B0-----:R-:W-:Y:S02]  /*0050*/  SHF.R.U32.HI R0, RZ, 0x5, R4.reuse ;  /* 0x00000005ff007819 */ /* 0x101fe40000011604 */
[----:B------:R-:W-:-:S03]  /*0060*/  SHF.R.U32.HI R2, RZ, 0x7, R4 ;  /* 0x00000007ff027819 */ /* 0x000fc60000011604 */
[----:B------:R-:W0:Y:S04]  /*0070*/  SHFL.IDX PT, R3, R0, RZ, 0x1f ;  /* 0x00001fff00037589 */ /* 0x000e2800000e0000 */
[----:B------:R-:W1:Y:S01]  /*0080*/  SHFL.IDX PT, R2, R2, RZ, 0x1f ;  /* 0x00001fff02027589 */ /* 0x000e6200000e0000 */
[----:B0-----:R-:W-:Y:S02]  /*0090*/  R2UR UR4, R3 ;  /* 0x00000000030472ca */ /* 0x001fe400000e0000 */
[----:B-1----:R-:W-:-:S11]  /*00a0*/  R2UR UR6, R2 ;  /* 0x00000000020672ca */ /* 0x002fd600000e0000 */
[----:B------:R-:W-:Y:S02]  /*00b0*/  USHF.R.S32.HI UR5, URZ, 0x1f, UR4 ;  /* 0x0000001f3f057899 */ /* 0x000fe40008011404 */
[----:B------:R-:W-:Y:S02]  /*00c0*/  ISETP.NE.OR P0, PT, RZ, UR4, !P0 ;  /* 0x00000004ff007c0c */ /* 0x000fe4000c705670 */
[----:B------:R-:W-:-:S04]  /*00d0*/  ULEA.HI UR5, UR5, UR4, URZ, 0x2 ;  /* 0x0000000405057291 */ /* 0x000fc8000f8f103f */
[----:B------:R-:W-:-:S04]  /*00e0*/  ULOP3.LUT UR5, UR5, 0xfffffffc, URZ, 0xc0, !UPT ;  /* 0xfffffffc05057892 */ /* 0x000fc8000f8ec03f */
[----:B------:R-:W-:-:S03]  /*00f0*/  UIADD3 UR8, UR4, -UR5, URZ ;  /* 0x8000000504087290 */ /* 0x000fc6000fffe03f */
[----:B------:R-:W-:Y:S09]  /*0100*/  @P0 BRA `(.L_x_1) ;  /* 0x0000000000200947 */ /* 0x000ff20003800000 */
[----:B------:R-:W-:Y:S02]  /*0110*/  ULDC.64 UR4, c[0x0][0x198] ;  /* 0x0000660000047ab9 */ /* 0x000fe40000000a00 */
[----:B------:R-:W-:Y:S02]  /*0120*/  UIADD3 UR10, UP0, UR4, 0xf0, URZ ;  /* 0x000000f0040a7890 */ /* 0x000fe4000ff1e03f */
[----:B------:R-:W-:Y:S02]  /*0130*/  UIADD3 UR4, UP1, UR4, 0x1f0, URZ ;  /* 0x000001f004047890 */ /* 0x000fe4000ff3e03f */
[----:B------:R-:W-:Y:S02]  /*0140*/  UIADD3.X UR11, URZ, UR5, URZ, UP0, !UPT ;  /* 0x000000053f0b7290 */ /* 0x000fe400087fe43f */
[----:B------:R-:W-:-:S07]  /*0150*/  UIADD3.X UR5, URZ, UR5, URZ, UP1, !UPT ;  /* 0x000000053f057290 */ /* 0x000fce0008ffe43f */
[----:B------:R0:W-:Y:S02]  /*0160*/  UTMACCTL.PF [UR10] ;  /* 0x000000000a0079b9 */ /* 0x0001e40008040000 */
[----:B------:R0:W-:Y:S02]  /*0170*/  UTMACCTL.PF [UR4] ;  /* 0x00000000040079b9 */ /* 0x0001e40008040000 */
[----:B0-----:R-:W-:Y:S01]  /*0180*/  NOP ;  /* 0x0000000000007918 */ /* 0x001fe20000000000 */
.L_x_1:
[----:B------:R-:W-:Y:S05]  /*0190*/  BSYNC B0 ;  /* 0x0000000000007941 */ /* 0x000fea0003800000 */
.L_x_0:
[----:B------:R-:W-:Y:S01]  /*01a0*/  UISETP.NE.AND UP0, UPT, UR8, 0x3, UPT ;  /* 0x000000030800788c */ /* 0x000fe2000bf05270 */
[----:B------:R-:W0:Y:S01]  /*01b0*/  SHFL.IDX PT, R3, R0, RZ, 0x1f ;  /* 0x00001fff00037589 */ /* 0x000e2200000e0000 */
[----:B------:R-:W-:Y:S02]  /*01c0*/  UIADD3 UR10, UR6, -0x1, URZ ;  /* 0xffffffff060a7890 */ /* 0x000fe4000fffe03f */
[----:B------:R-:W-:Y:S01]  /*01d0*/  ISETP.NE.AND P1, PT, RZ, UR6, PT ;  /* 0x00000006ff007c0c */ /* 0x000fe2000bf25270 */
[----:B------:R-:W-:Y:S02]  /*01e0*/  UISETP.EQ.OR UP0, UPT, UR8, URZ, !UP0 ;  /* 0x0000003f0800728c */ /* 0x000fe4000c702670 */
[----:B------:R-:W-:Y:S02]  /*01f0*/  UISETP.GE.U32.AND UP1, UPT, UR10, 0x2, UPT ;  /* 0x000000020a00788c */ /* 0x000fe4000bf26070 */
[----:B------:R-:W-:-:S04]  /*0200*/  UISETP.EQ.AND UP0, UPT, UR6, URZ, UP0 ;  /* 0x0000003f0600728c */ /* 0x000fc80008702270 */
[----:B------:R-:W-:-:S04]  /*0210*/  USEL UR4, URZ, 0x1, !UP0 ;  /* 0x000000013f047887 */ /* 0x000fc8000c000000 */
[----:B------:R-:W-:-:S06]  /*0220*/  USEL UR4, UR4, 0x2, UP1 ;  /* 0x0000000204047887 */ /* 0x000fcc0008800000 */
[----:B------:R-:W-:Y:S01]  /*0230*/  IMAD.U32 R2, RZ, RZ, UR4 ;  /* 0x00000004ff027e24 */ /* 0x000fe2000f8e00ff */
[----:B0-----:R-:W-:-:S04]  /*0240*/  ISETP.NE.AND P0, PT, R3, RZ, PT ;  /* 0x000000ff0300720c */ /* 0x001fc80003f05270 */
[----:B------:R0:W-:Y:S09]  /*0250*/  STL [R1+0x44], R2 ;  /* 0x0000440201007387 */ /* 0x0001f20000100800 */
[----:B0-----:R-:W-:Y:S05]  /*0260*/  @P0 BRA `(.L_x_2) ;  /* 0x0000000000580947 */ /* 0x001fea0003800000 */
[----:B------:R-:W0:Y:S01]  /*0270*/  S2UR UR9, SR_CgaCtaId ;  /* 0x00000000000979c3 */ /* 0x000e220000008800 */
[----:B------:R-:W-:Y:S01]  /*0280*/  UMOV UR4, 0x400 ;  /* 0x0000040000047882 */ /* 0x000fe20000000000 */
[----:B------:R-:W-:Y:S01]  /*0290*/  UMOV UR5, 0x1 ;  /* 0x0000000100057882 */ /* 0x000fe20000000000 */
[----:B------:R-:W-:Y:S01]  /*02a0*/  UMOV UR6, 0x4 ;  /* 0x0000000400067882 */ /* 0x000fe20000000000 */
[----:B------:R-:W-:Y:S01]  /*02b0*/  ELECT P0, URZ, PT ;  /* 0x00000000003f782f */ /* 0x000fe20003800000 */
[----:B------:R-:W-:-:S04]  /*02c0*/  UIADD3 UR6, -UR6, 0x100000, URZ ;  /* 0x0010000006067890 */ /* 0x000fc8000fffe13f */
[----:B------:R-:W-:Y:S02]  /*02d0*/  USHF.L.U32 UR7, UR6, 0xb, URZ ;  /* 0x0000000b06077899 */ /* 0x000fe4000800063f */
[----:B------:R-:W-:Y:S02]  /*02e0*/  USHF.L.U32 UR6, UR6, 0x1, URZ ;  /* 0x0000000106067899 */ /* 0x000fe4000800063f */
[----:B0-----:R-:W-:Y:S02]  /*02f0*/  ULEA UR9, UR9, UR4, 0x18 ;  /* 0x0000000409097291 */ /* 0x001fe4000f8ec03f */
[----:B------:R-:W-:-:S04]  /*0300*/  UIADD3 UR4, -UR5, 0x100000, URZ ;  /* 0x0010000005047890 */ /* 0x000fc8000fffe13f */
[----:B------:R-:W-:Y:S02]  /*0310*/  USHF.L.U32 UR5, UR4, 0xb, URZ ;  /* 0x0000000b04057899 */ /* 0x000fe4000800063f */
[----:B------:R-:W-:Y:S01]  /*0320*/  USHF.L.U32 UR4, UR4, 0x1, URZ ;  /* 0x0000000104047899 */ /* 0x000fe2000800063f */
[----:B------:R-:W0:Y:S11]  /*0330*/  FENCE.VIEW.ASYNC.S ;  /* 0x00000000000073c6 */ /* 0x000e360000000000 */
[----:B0-----:R0:W1:Y:S01]  /*0340*/  SYNCS.EXCH.64 URZ, [UR9], UR4 ;  /* 0x00000004093f75b2 */ /* 0x0010620008000100 */
[----:B------:R0:W2:Y:S01]  /*0350*/  SYNCS.EXCH.64 URZ, [UR9+0x20], UR6 ;  /* 0x00002006093f75b2 */ /* 0x0000a20008000100 */
[----:B------:R0:W3:Y:S01]  /*0360*/  SYNCS.EXCH.64 URZ, [UR9+0x8], UR4 ;  /* 0x00000804093f75b2 */ /* 0x0000e20008000100 */
[----:B------:R0:W4:Y:S01]  /*0370*/  SYNCS.EXCH.64 URZ, [UR9+0x28], UR6 ;  /* 0x00002806093f75b2 */ /* 0x0001220008000100 */
[----:B------:R0:W0:Y:S01]  /*0380*/  SYNCS.EXCH.64 URZ, [UR9+0x10], UR4 ;  /* 0x00001004093f75b2 */ /* 0x0000220008000100 */
[----:B------:R0:W0:Y:S01]  /*0390*/  SYNCS.EXCH.64 URZ, [UR9+0x30], UR6 ;  /* 0x00003006093f75b2 */ /* 0x0000220008000100 */
[----:B------:R0:W0:Y:S01]  /*03a0*/  SYNCS.EXCH.64 URZ, [UR9+0x18], UR4 ;  /* 0x00001804093f75b2 */ /* 0x0000220008000100 */
[----:B------:R0:W0:Y:S01]  /*03b0*/  SYNCS.EXCH.64 URZ, [UR9+0x38], UR6 ;  /* 0x00003806093f75b2 */ /* 0x0000220008000100 */
[----:B------:R-:W-:Y:S01]  /*03c0*/  NOP ;  /* 0x0000000000007918 */ /* 0x000fe20000000000 */
.L_x_2:
[----:B------:R-:W-:Y:S01]  /*03d0*/  SHF.R.S32.HI R2, RZ, 0x1f, R4 ;  /* 0x0000001fff027819 */ /* 0x000fe20000011404 */
[----:B------:R-:W5:Y:S01]  /*03e0*/  SHFL.IDX PT, R0, R0, RZ, 0x1f ;  /* 0x00001fff00007589 */ /* 0x000f6200000e0000 */
[----:B0-----:R-:W0:Y:S01]  /*03f0*/  S2UR UR9, SR_CTAID.X ;  /* 0x00000000000979c3 */ /* 0x001e220000002500 */
[----:B------:R-:W-:Y:S02]  /*0400*/  ELECT P0, URZ, PT ;  /* 0x00000000003f782f */ /* 0x000fe40003800000 */
[----:B------:R-:W-:Y:S01]  /*0410*/  LEA.HI R2, R2, R4, RZ, 0x7 ;  /* 0x0000000402027211 */ /* 0x000fe200078f38ff */
[----:B------:R-:W-:Y:S01]  /*0420*/  ULDC UR4, c[0x0][0x150] ;  /* 0x0000540000047ab9 */ /* 0x000fe20000000800 */
[----:B------:R-:W-:Y:S01]  /*0430*/  SHF.R.S32.HI R6, RZ, 0x1f, R3 ;  /* 0x0000001fff067819 */ /* 0x000fe20000011403 */
[----:B------:R-:W-:Y:S01]  /*0440*/  NOP ;  /* 0x0000000000007918 */ /* 0x000fe20000000000 */
[----:B------:R-:W-:Y:S01]  /*0450*/  LOP3.LUT R2, R2, 0xffffff80, RZ, 0xc0, !PT ;  /* 0xffffff8002027812 */ /* 0x000fe200078ec0ff */
[----:B------:R-:W-:Y:S01]  /*0460*/  NOP ;  /* 0x0000000000007918 */ /* 0x000fe20000000000 */
[----:B------:R-:W-:Y:S01]  /*0470*/  LEA.HI R6, R6, R3, RZ, 0x2 ;  /* 0x0000000306067211 */ /* 0x000fe200078f10ff */
[----:B------:R-:W1:Y:S02]  /*0480*/  LDC R8, c[0x0][0x144] ;  /* 0x00005100ff087b82 */ /* 0x000e640000000800 */
[----:B------:R-:W-:Y:S01]  /*0490*/  IMAD.IADD R4, R4, 0x1, -R2 ;  /* 0x0000000104047824 */ /* 0x000fe200078e0a02 */
[----:B------:R-:W-:Y:S01]  /*04a0*/  LOP3.LUT R6, R6, 0x3ffffffc, RZ, 0xc0, !PT ;  /* 0x3ffffffc06067812 */ /* 0x000fe200078ec0ff */
[----:B------:R-:W2:Y:S03]  /*04b0*/  S2R R2, SR_CTAID.Y ;  /* 0x0000000000027919 */ /* 0x000ea60000002600 */
[----:B------:R-:W-:Y:S01]  /*04c0*/  SHF.R.S32.HI R5, RZ, 0x1f, R4 ;  /* 0x0000001fff057819 */ /* 0x000fe20000011404 */
[----:B------:R-:W-:Y:S01]  /*04d0*/  IMAD.IADD R6, R3, 0x1, -R6 ;  /* 0x0000000103067824 */ /* 0x000fe200078e0a06 */
[----:B------:R-:W3:Y:S02]  /*04e0*/  LDC R11, c[0x0][0x148] ;  /* 0x00005200ff0b7b82 */ /* 0x000ee40000000800 */
[----:B------:R-:W-:-:S02]  /*04f0*/  LEA.HI R5, R5, R4, RZ, 0x3 ;  /* 0x0000000405057211 */ /* 0x000fc400078f18ff */
[----:B-----5:R-:W-:Y:S02]  /*0500*/  ISETP.NE.OR P0, PT, R0, RZ, !P0 ;  /* 0x000000ff0000720c */ /* 0x020fe40004705670 */
[--C-:B------:R-:W-:Y:S02]  /*0510*/  SHF.R.S32.HI R0, RZ, 0x3, R5.reuse ;  /* 0x00000003ff007819 */ /* 0x100fe40000011405 */
[----:B------:R-:W-:Y:S02]  /*0520*/  SHF.R.S32.HI R5, RZ, 0x1f, R5 ;  /* 0x0000001fff057819 */ /* 0x000fe40000011405 */
[----:B0-----:R-:W-:Y:S02]  /*0530*/  I2FP.F32.U32 R7, UR9 ;  /* 0x0000000900077c45 */ /* 0x001fe40008201000 */
[----:B------:R-:W-:-:S03]  /*0540*/  LEA.HI R5, R5, R0, RZ, 0x2 ;  /* 0x0000000005057211 */ /* 0x000fc600078f10ff */
[----:B------:R-:W-:Y:S01]  /*0550*/  FMUL R7, R7, UR4 ;  /* 0x0000000407077c20 */ /* 0x000fe20008400000 */
[----:B------:R-:W-:Y:S01]  /*0560*/  LOP3.LUT R5, R5, 0xfffffffc, RZ, 0xc0, !PT ;  /* 0xfffffffc05057812 */ /* 0x000fe200078ec0ff */
[----:B------:R-:W-:Y:S01]  /*0570*/  VOTEU.ALL UP0, P0 ;  /* 0x00000000003f7886 */ /* 0x000fe20000000000 */
[----:B------:R-:W-:Y:S01]  /*0580*/  ULDC UR4, c[0x0][0x154] ;  /* 0x0000550000047ab9 */ /* 0x000fe20000000800 */
[----:B------:R-:W-:Y:S02]  /*0590*/  VOTEU.ALL UP1, P0 ;  /* 0x00000000003f7886 */ /* 0x000fe40000020000 */
[----:B------:R-:W0:Y:S01]  /*05a0*/  F2I.U32.TRUNC.NTZ R7, R7 ;  /* 0x0000000700077305 */ /* 0x000e22000020f000 */
[----:B------:R-:W-:Y:S01]  /*05b0*/  IMAD.IADD R5, R0, 0x1, -R5 ;  /* 0x0000000100057824 */ /* 0x000fe200078e0a05 */
[----:B------:R-:W5:Y:S01]  /*05c0*/  @!UP0 S2UR UR7, SR_CgaCtaId ;  /* 0x00000000000789c3 */ /* 0x000f620000008800 */
[----:B------:R-:W-:Y:S02]  /*05d0*/  @!UP0 UMOV UR6, 0x400 ;  /* 0x0000040000068882 */ /* 0x000fe40000000000 */
[----:B------:R-:W-:Y:S01]  /*05e0*/  IMAD R5, R6, 0x4, R5 ;  /* 0x0000000406057824 */ /* 0x000fe200078e0205 */
[----:B--2---:R-:W-:-:S04]  /*05f0*/  I2FP.F32.U32 R9, R2 ;  /* 0x0000000200097245 */ /* 0x004fc80000201000 */
[----:B------:R-:W-:Y:S01]  /*0600*/  LEA.HI R0, R5, R5, RZ, 0x1 ;  /* 0x0000000505007211 */ /* 0x000fe200078f08ff */
[----:B------:R-:W-:Y:S01]  /*0610*/  FMUL R9, R9, UR4 ;  /* 0x0000000409097c20 */ /* 0x000fe20008400000 */
[----:B------:R-:W-:Y:S02]  /*0620*/  UMOV UR4, 0x20 ;  /* 0x0000002000047882 */ /* 0x000fe40000000000 */
[----:B------:R-:W-:Y:S01]  /*0630*/  LOP3.LUT R6, R0, 0xfffffffe, RZ, 0xc0, !PT ;  /* 0xfffffffe00067812 */ /* 0x000fe200078ec0ff */
[----:B0-----:R-:W-:Y:S01]  /*0640*/  IMAD.MOV R13, RZ, RZ, -R7 ;  /* 0x000000ffff0d7224 */ /* 0x001fe200078e0a07 */
[----:B------:R-:W-:-:S04]  /*0650*/  @!UP0 UIADD3 UR4, -UR4, 0x100000, URZ ;  /* 0x0010000004048890 */ /* 0x000fc8000fffe13f */
[----:B------:R-:W-:Y:S02]  /*0660*/  @!UP0 USHF.L.U32 UR5, UR4, 0xb, URZ ;  /* 0x0000000b04058899 */ /* 0x000fe4000800063f */
[----:B------:R-:W-:Y:S01]  /*0670*/  @!UP0 USHF.L.U32 UR4, UR4, 0x1, URZ ;  /* 0x0000000104048899 */ /* 0x000fe2000800063f */
[----:B------:R-:W0:Y:S01]  /*0680*/  F2I.U32.TRUNC.NTZ R9, R9 ;  /* 0x0000000900097305 */ /* 0x000e22000020f000 */
[----:B-1----:R-:W-:Y:S02]  /*0690*/  IMAD R0, R8, R13, UR9 ;  /* 0x0000000908007e24 */ /* 0x002fe4000f8e020d */
[C---:B------:R-:W-:Y:S02]  /*06a0*/  IMAD.IADD R7, R5.reuse, 0x1, -R6 ;  /* 0x0000000105077824 */ /* 0x040fe400078e0a06 */
[----:B------:R-:W-:-:S03]  /*06b0*/  IMAD.SHL.U32 R6, R5, 0x4, RZ ;  /* 0x0000000405067824 */ /* 0x000fc600078e00ff */
[----:B------:R-:W-:Y:S01]  /*06c0*/  ISETP.NE.AND P2, PT, R7, R0, PT ;  /* 0x000000000700720c */ /* 0x000fe20003f45270 */
[----:B-----5:R-:W-:Y:S01]  /*06d0*/  @!UP0 ULEA UR6, UR7, UR6, 0x18 ;  /* 0x0000000607068291 */ /* 0x020fe2000f8ec03f */
[----:B------:R-:W-:Y:S01]  /*06e0*/  LOP3.LUT R10, R5, 0xc, R6, 0x78, !PT ;  /* 0x0000000c050a7812 */ /* 0x000fe200078e7806 */
[----:B------:R-:W1:Y:S01]  /*06f0*/  LDC R7, c[0x0][0x140] ;  /* 0x00005000ff077b82 */ /* 0x000e620000000800 */
[----:B------:R-:W-:Y:S01]  /*0700*/  VOTEU.ALL UP0, P0 ;  /* 0x00000000003f7886 */ /* 0x000fe20000000000 */
[----:B------:R-:W-:Y:S01]  /*0710*/  LOP3.LUT P0, RZ, R4, 0x7, RZ, 0xc0, !PT ;  /* 0x0000000704ff7812 */ /* 0x000fe2000780c0ff */
[----:B0-----:R-:W-:Y:S01]  /*0720*/  IMAD.MOV R14, RZ, RZ, -R9 ;  /* 0x000000ffff0e7224 */ /* 0x001fe200078e0a09 */
[----:B------:R0:W-:Y:S01]  /*0730*/  STL [R1+0x40], R10 ;  /* 0x0000400a01007387 */ /* 0x0001e20000100800 */
[----:B------:R-:W-:Y:S01]  /*0740*/  IMAD.MOV.U32 R4, RZ, RZ, 0x1 ;  /* 0x00000001ff047424 */ /* 0x000fe200078e00ff */
[----:B------:R-:W-:Y:S01]  /*0750*/  ISETP.LT.U32.AND P0, PT, R10, 0x2, !P0 ;  /* 0x000000020a00780c */ /* 0x000fe20004701070 */
[----:B---3--:R-:W-:-:S03]  /*0760*/  IMAD R6, R11, R14, R2 ;  /* 0x0000000e0b067224 */ /* 0x008fc600078e0202 */
[----:B------:R-:W-:Y:S01]  /*0770*/  @P2 LEA.HI R5, R10, R10, RZ, 0x1 ;  /* 0x0000000a0a052211 */ /* 0x000fe200078f08ff */
[----:B------:R-:W2:Y:S02]  /*0780*/  FENCE.VIEW.ASYNC.S ;  /* 0x00000000000073c6 */ /* 0x000ea40000000000 */
[----:B--2---:R0:W2:Y:S01]  /*0790*/  @!UP0 SYNCS.EXCH.64 URZ, [UR6+0x50], UR4 ;  /* 0x00005004063f85b2 */ /* 0x0040a20008000100 */
[----:B------:R-:W-:-:S04]  /*07a0*/  @P2 SHF.R.S32.HI R5, RZ, 0x1, R5 ;  /* 0x00000001ff052819 */ /* 0x000fc80000011405 */
[----:B------:R-:W-:Y:S02]  /*07b0*/  @P2 ISETP.NE.AND P3, PT, R5, R6, PT ;  /* 0x000000060500220c */ /* 0x000fe40003f65270 */
[----:B------:R-:W-:Y:S02]  /*07c0*/  SEL R5, RZ, 0x1, !P0 ;  /* 0x00000001ff057807 */ /* 0x000fe40004000000 */
[----:B------:R-:W-:Y:S02]  /*07d0*/  @P2 SEL R4, RZ, 0x1, P3 ;  /* 0x00000001ff042807 */ /* 0x000fe40001800000 */
[----:B-1----:R-:W-:Y:S02]  /*07e0*/  ISETP.EQ.U32.AND P4, PT, R7, 0x1, PT ;  /* 0x000000010700780c */ /* 0x002fe40003f82070 */
[----:B------:R-:W-:Y:S01]  /*07f0*/  LOP3.LUT R4, R4, R5, RZ, 0xc0, !PT ;  /* 0x0000000504047212 */ /* 0x000fe200078ec0ff */
[----:B------:R0:W1:Y:S01]  /*0800*/  @!UP1 SYNCS.EXCH.64 URZ, [UR6+0x58], UR4 ;  /* 0x00005804063f95b2 */ /* 0x0000620008000100 */
[----:B------:R-:W-:-:S03]  /*0810*/  NOP ;  /* 0x0000000000007918 */ /* 0x000fc60000000000 */
[----:B------:R0:W-:Y:S06]  /*0820*/  STL [R1+0x3c], R4 ;  /* 0x00003c0401007387 */ /* 0x0001ec0000100800 */
[----:B--2---:R-:W-:Y:S05]  /*0830*/  @!P4 BRA `(.L_x_3) ;  /* 0x000000000008c947 */ /* 0x004fea0003800000 */
[----:B-1--4-:R-:W-:Y:S01]  /*0840*/  UCGABAR_ARV ;  /* 0x00000000000079c7 */ /* 0x012fe20008000000 */
[----:B------:R-:W-:Y:S05]  /*0850*/  BRA `(.L_x_4) ;  /* 0x0000000000047947 */ /* 0x000fea0003800000 */
.L_x_3:
[----:B-1--4-:R-:W-:Y:S01]  /*0860*/  NOP ;  /* 0x0000000000007918 */ /* 0x012fe20000000000 */
.L_x_4:
[----:B------:R-:W1:Y:S01]  /*0870*/  LDC R3, c[0x0][0x65c] ;  /* 0x00019700ff037b82 */ /* 0x000e620000000800 */
[----:B0-----:R-:W-:Y:S02]  /*0880*/  IMAD.U32 R4, RZ, RZ, UR9 ;  /* 0x00000009ff047e24 */ /* 0x001fe4000f8e00ff */
[----:B------:R-:W-:Y:S01]  /*0890*/  IMAD.MOV.U32 R5, RZ, RZ, RZ ;  /* 0x000000ffff057224 */ /* 0x000fe200078e00ff */
[----:B-1----:R-:W-:-:S13]  /*08a0*/  ISETP.NE.AND P3, PT, R3, 0x1, PT ;  /* 0x000000010300780c */ /* 0x002fda0003f65270 */
[----:B------:R-:W0:Y:S01]  /*08b0*/  @P3 LDC R7, c[0x0][0x10] ;  /* 0x00000400ff073b82 */ /* 0x000e220000000800 */
[----:B------:R-:W-:Y:S02]  /*08c0*/  @P3 IMAD.MOV.U32 R3, RZ, RZ, RZ ;  /* 0x000000ffff033224 */ /* 0x000fe400078e00ff */
[----:B------:R-:W-:-:S05]  /*08d0*/  @P3 IMAD.MOV.U32 R13, RZ, RZ, RZ ;  /* 0x000000ffff0d3224 */ /* 0x000fca00078e00ff */
[----:B------:R-:W1:Y:S01]  /*08e0*/  @!P3 LDC R9, c[0x0][0xc] ;  /* 0x00000300ff09bb82 */ /* 0x000e620000000800 */
[----:B0-----:R-:W-:-:S04]  /*08f0*/  @P3 IMAD.WIDE.U32 R6, R7, UR9, R2 ;  /* 0x0000000907063c25 */ /* 0x001fc8000f8e0002 */
[----:B------:R-:W-:Y:S02]  /*0900*/  @P3 IMAD.MOV.U32 R15, RZ, RZ, R6 ;  /* 0x000000ffff0f3224 */ /* 0x000fe400078e0006 */
[----:B------:R-:W-:Y:S02]  /*0910*/  @P3 IMAD.IADD R23, R7, 0x1, R13 ;  /* 0x0000000107173824 */ /* 0x000fe400078e020d */
[----:B-1----:R-:W-:-:S04]  /*0920*/  @!P3 IMAD.WIDE.U32 R4, R2, R9, R4 ;  /* 0x000000090204b225 */ /* 0x002fc800078e0004 */
[----:B------:R-:W-:Y:S02]  /*0930*/  @!P3 IMAD.MOV.U32 R15, RZ, RZ, R4 ;  /* 0x000000ffff0fb224 */ /* 0x000fe400078e0004 */
[----:B------:R-:W-:-:S03]  /*0940*/  @!P3 IMAD.MOV.U32 R23, RZ, RZ, R5 ;  /* 0x000000ffff17b224 */ /* 0x000fc600078e0005 */
[----:B------:R0:W-:Y:S04]  /*0950*/  STL [R1+0x50], R15 ;  /* 0x0000500f01007387 */ /* 0x0001e80000100800 */
[----:B------:R0:W-:Y:S01]  /*0960*/  STL [R1+0x4c], R23 ;  /* 0x00004c1701007387 */ /* 0x0001e20000100800 */
[----:B------:R-:W-:Y:S05]  /*0970*/  @!P4 BRA `(.L_x_5) ;  /* 0x00000000000cc947 */ /* 0x000fea0003800000 */
[----:B------:R-:W-:Y:S01]  /*0980*/  UCGABAR_WAIT ;  /* 0x0000000000007dc7 */ /* 0x000fe20008000000 */
[----:B------:R-:W-:Y:S01]  /*0990*/  CCTL.IVALL ;  /* 0x00000000ff00798f */ /* 0x000fe20002000000 */
[----:B------:R-:W-:Y:S05]  /*09a0*/  BRA `(.L_x_6) ;  /* 0x0000000000047947 */ /* 0x000fea0003800000 */
.L_x_5:
[----:B------:R-:W-:Y:S06]  /*09b0*/  BAR.SYNC.DEFER_BLOCKING 0x0 ;  /* 0x0000000000007b1d */ /* 0x000fec0000010000 */
.L_x_6:
[----:B------:R-:W-:Y:S05]  /*09c0*/  @!P1 BRA `(.L_x_7) ;  /* 0x000000fc00189947 */ /* 0x000fea0003800000 */
[----:B------:R-:W-:-:S06]  /*09d0*/  UISETP.GT.U32.AND UP0, UPT, UR10, 0x1, UPT ;  /* 0x000000010a00788c */ /* 0x000fcc000bf04070 */
[----:B------:R-:W-:-:S13]  /*09e0*/  PLOP3.LUT P0, PT, PT, PT, UP0, 0x80, 0x0 ;  /* 0x000000000000781c */ /* 0x000fda0003f0f008 */
[----:B------:R-:W-:Y:S05]  /*09f0*/  @P0 EXIT ;  /* 0x000000000000094d */ /* 0x000fea0003800000 */
[----:B------:R-:W-:Y:S01]  /*0a00*/  IMAD.MOV.U32 R5, RZ, RZ, -0x1 ;  /* 0xffffffffff057424 */ /* 0x000fe200078e00ff */
[----:B------:R-:W-:Y:S01]  /*0a10*/  ULDC.64 UR4, c[0x0][0x650] ;  /* 0x0001940000047ab9 */ /* 0x000fe20000000a00 */
[----:B------:R-:W-:Y:S01]  /*0a20*/  IMAD.MOV.U32 R6, RZ, RZ, -0x1 ;  /* 0xffffffffff067424 */ /* 0x000fe200078e00ff */
[----:B------:R-:W-:Y:S01]  /*0a30*/  ISETP.GE.U32.AND P0, PT, R15, UR4, PT ;  /* 0x000000040f007c0c */ /* 0x000fe2000bf06070 */
[----:B------:R-:W-:Y:S01]  /*0a40*/  UMOV UR4, 0xffffffff ;  /* 0xffffffff00047882 */ /* 0x000fe20000000000 */
[----:B------:R1:W-:Y:S01]  /*0a50*/  STL [R1+0x64], R5 ;  /* 0x0000640501007387 */ /* 0x0003e20000100800 */
[----:B------:R-:W-:Y:S02]  /*0a60*/  PRMT R4, RZ, 0x7610, R4 ;  /* 0x00007610ff047816 */ /* 0x000fe40000000004 */
[----:B------:R-:W-:Y:S01]  /*0a70*/  ISETP.GE.U32.AND.EX P0, PT, R23, UR5, PT, P0 ;  /* 0x0000000517007c0c */ /* 0x000fe2000bf06100 */
[----:B------:R2:W-:Y:S01]  /*0a80*/  STL [R1+0x60], R6 ;  /* 0x0000600601007387 */ /* 0x0005e20000100800 */
[----:B-1----:R-:W-:-:S05]  /*0a90*/  IMAD.U32 R5, RZ, RZ, UR4 ;  /* 0x00000004ff057e24 */ /* 0x002fca000f8e00ff */
[----:B------:R2:W-:Y:S06]  /*0aa0*/  STL [R1+0x58], R5 ;  /* 0x0000580501007387 */ /* 0x0005ec0000100800 */
[----:B------:R-:W-:Y:S05]  /*0ab0*/  @P0 BRA `(.L_x_8) ;  /* 0x0000000400400947 */ /* 0x000fea0003800000 */
[----:B------:R-:W1:Y:S01]  /*0ac0*/  LDC.64 R16, c[0x0][0x628] ;  /* 0x00018a00ff107b82 */ /* 0x000e620000000a00 */
[----:B------:R-:W-:Y:S02]  /*0ad0*/  IMAD.MOV.U32 R4, RZ, RZ, R15 ;  /* 0x000000ffff047224 */ /* 0x000fe400078e000f */
[----:B--2---:R-:W-:-:S05]  /*0ae0*/  IMAD.MOV.U32 R5, RZ, RZ, R23 ;  /* 0x000000ffff057224 */ /* 0x004fca00078e0017 */
[----:B------:R-:W2:Y:S08]  /*0af0*/  LDC R10, c[0x0][0x630] ;  /* 0x00018c00ff0a7b82 */ /* 0x000eb00000000800 */
[----:B------:R-:W3:Y:S01]  /*0b00*/  LDC.64 R18, c[0x0][0x620] ;  /* 0x00018800ff127b82 */ /* 0x000ee20000000a00 */
[----:B-1----:R-:W-:-:S04]  /*0b10*/  ISETP.NE.U32.AND P0, PT, R16, RZ, PT ;  /* 0x000000ff1000720c */ /* 0x002fc80003f05070 */
[----:B------:R-:W-:-:S13]  /*0b20*/  ISETP.NE.AND.EX P0, PT, R17, RZ, PT, P0 ;  /* 0x000000ff1100720c */ /* 0x000fda0003f05300 */
[----:B--23--:R-:W-:Y:S05]  /*0b30*/  @!P0 BRA `(.L_x_9) ;  /* 0x0000000000288947 */ /* 0x00cfea0003800000 */
[----:B------:R-:W1:Y:S02]  /*0b40*/  LDC R9, c[0x0][0x634] ;  /* 0x00018d00ff097b82 */ /* 0x000e640000000800 */
[----:B-1----:R-:W-:-:S05]  /*0b50*/  IADD3 R9, P0, R15, R9, RZ ;  /* 0x000000090f097210 */ /* 0x002fca0007f1e0ff */
[----:B------:R-:W-:-:S04]  /*0b60*/  IMAD.X R13, RZ, RZ, R23, P0 ;  /* 0x000000ffff0d7224 */ /* 0x000fc800000e0617 */
[----:B------:R-:W-:-:S04]  /*0b70*/  IMAD.WIDE.U32 R4, R13, R16, RZ ;  /* 0x000000100d047225 */ /* 0x000fc800078e00ff */
[----:B------:R-:W-:-:S04]  /*0b80*/  IMAD.WIDE.U32 R6, P0, R9, R17, R4 ;  /* 0x0000001109067225 */ /* 0x000fc80007800004 */
[----:B------:R-:W-:-:S04]  /*0b90*/  IMAD.WIDE.U32 R4, R9, R16, RZ ;  /* 0x0000001009047225 */ /* 0x000fc800078e00ff */
[----:B------:R-:W-:Y:S01]  /*0ba0*/  IMAD.X R9, RZ, RZ, RZ, P0 ;  /* 0x000000ffff097224 */ /* 0x000fe200000e06ff */
[----:B------:R-:W-:Y:S01]  /*0bb0*/  IADD3 RZ, P0, R5, R6, RZ ;  /* 0x0000000605ff7210 */ /* 0x000fe20007f1e0ff */
[----:B------:R-:W-:-:S04]  /*0bc0*/  IMAD.MOV.U32 R8, RZ, RZ, R7 ;  /* 0x000000ffff087224 */ /* 0x000fc800078e0007 */
[----:B------:R-:W-:-:S08]  /*0bd0*/  IMAD.WIDE.U32.X R4, R13, R17, R8, P0 ;  /* 0x000000110d047225 */ /* 0x000fd000000e0408 */
.L_x_9:
[----:B------:R-:W1:Y:S01]  /*0be0*/  LDC.64 R20, c[0x0][0x640] ;  /* 0x00019000ff147b82 */ /* 0x000e620000000a00 */
[-C--:B------:R-:W-:Y:S01]  /*0bf0*/  SHF.R.U64 R22, R4, R10.reuse, R5 ;  /* 0x0000000a04167219 */ /* 0x080fe20000001205 */
[----:B------:R-:W-:Y:S01]  /*0c00*/  IMAD.MOV.U32 R4, RZ, RZ, R15 ;  /* 0x000000ffff047224 */ /* 0x000fe200078e000f */
[----:B------:R-:W-:Y:S01]  /*0c10*/  SHF.R.U32.HI R3, RZ, R10, R5 ;  /* 0x0000000aff037219 */ /* 0x000fe20000011605 */
[----:B------:R-:W-:Y:S01]  /*0c20*/  IMAD.MOV.U32 R5, RZ, RZ, R23 ;  /* 0x000000ffff057224 */ /* 0x000fe200078e0017 */
[----:B------:R-:W-:Y:S01]  /*0c30*/  IADD3 R7, P0, RZ, -R22, RZ ;  /* 0x80000016ff077210 */ /* 0x000fe20007f1e0ff */
[----:B0-----:R-:W-:Y:S02]  /*0c40*/  IMAD R23, R11, R14, R2 ;  /* 0x0000000e0b177224 */ /* 0x001fe400078e0202 */
[----:B------:R-:W0:Y:S01]  /*0c50*/  LDC R8, c[0x0][0x618] ;  /* 0x00018600ff087b82 */ /* 0x000e220000000800 */
[----:B------:R-:W-:Y:S02]  /*0c60*/  IMAD.MOV.U32 R11, RZ, RZ, 0x1 ;  /* 0x00000001ff0b7424 */ /* 0x000fe400078e00ff */
[----:B------:R-:W-:-:S02]  /*0c70*/  IMAD.X R3, RZ, RZ, ~R3, P0 ;  /* 0x000000ffff037224 */ /* 0x000fc400000e0e03 */
[----:B------:R-:W-:-:S03]  /*0c80*/  IMAD.WIDE.U32 R4, R7, R18, R4 ;  /* 0x0000001207047225 */ /* 0x000fc600078e0004 */
[----:B------:R-:W2:Y:S01]  /*0c90*/  LDC R12, c[0x0][0x608] ;  /* 0x00018200ff0c7b82 */ /* 0x000ea20000000800 */
[----:B------:R-:W-:-:S04]  /*0ca0*/  IMAD R6, R3, R18, RZ ;  /* 0x0000001203067224 */ /* 0x000fc800078e02ff */
[----:B------:R-:W-:-:S03]  /*0cb0*/  IMAD R3, R7, R19, R6 ;  /* 0x0000001307037224 */ /* 0x000fc600078e0206 */
[----:B------:R-:W3:Y:S01]  /*0cc0*/  LDC R16, c[0x0][0x658] ;  /* 0x00019600ff107b82 */ /* 0x000ee20000000800 */
[----:B------:R-:W-:Y:S01]  /*0cd0*/  IMAD.IADD R3, R5, 0x1, R3 ;  /* 0x0000000105037824 */ /* 0x000fe200078e0203 */
[----:B-1----:R-:W-:Y:S01]  /*0ce0*/  ISETP.NE.U32.AND P0, PT, R20, RZ, PT ;  /* 0x000000ff1400720c */ /* 0x002fe20003f05070 */
[----:B------:R-:W-:-:S03]  /*0cf0*/  IMAD.MOV.U32 R5, RZ, RZ, -0x1 ;  /* 0xffffffffff057424 */ /* 0x000fc600078e00ff */
[----:B------:R-:W-:Y:S02]  /*0d00*/  ISETP.NE.AND.EX P0, PT, R21, RZ, PT, P0 ;  /* 0x000000ff1500720c */ /* 0x000fe40003f05300 */
[----:B------:R-:W1:Y:S01]  /*0d10*/  LDC R13, c[0x0][0x600] ;  /* 0x00018000ff0d7b82 */ /* 0x000e620000000800 */
[-CC-:B0-----:R-:W-:Y:S02]  /*0d20*/  SHF.R.U64 R10, R4, R8.reuse, R3.reuse ;  /* 0x00000008040a7219 */ /* 0x181fe40000001203 */
[----:B------:R-:W-:-:S05]  /*0d30*/  SHF.R.U32.HI R3, RZ, R8, R3 ;  /* 0x00000008ff037219 */ /* 0x000fca0000011603 */
[----:B------:R-:W0:Y:S01]  /*0d40*/  LDC R15, c[0x0][0x648] ;  /* 0x00019200ff0f7b82 */ /* 0x000e220000000800 */
[-CC-:B--2---:R-:W-:Y:S02]  /*0d50*/  SHF.R.U64 R19, R10, R12.reuse, R3.reuse ;  /* 0x0000000c0a137219 */ /* 0x184fe40000001203 */
[----:B------:R-:W-:-:S05]  /*0d60*/  SHF.R.U32.HI R3, RZ, R12, R3 ;  /* 0x0000000cff037219 */ /* 0x000fca0000011603 */
[----:B------:R-:W2:Y:S01]  /*0d70*/  LDC R17, c[0x0][0x638] ;  /* 0x00018e00ff117b82 */ /* 0x000ea20000000800 */
[-C--:B---3--:R-:W-:Y:S02]  /*0d80*/  SHF.L.U32 R2, R5, R16.reuse, RZ ;  /* 0x0000001005027219 */ /* 0x088fe400000006ff */
[--C-:B------:R-:W-:Y:S02]  /*0d90*/  SHF.R.U64 R12, R19, R16, R3.reuse ;  /* 0x00000010130c7219 */ /* 0x100fe40000001203 */
[----:B------:R-:W-:Y:S02]  /*0da0*/  LOP3.LUT R8, RZ, R2, RZ, 0x33, !PT ;  /* 0x00000002ff087212 */ /* 0x000fe400078e33ff */
[----:B------:R-:W-:Y:S01]  /*0db0*/  SHF.R.U32.HI R3, RZ, R16, R3 ;  /* 0x00000010ff037219 */ /* 0x000fe20000011603 */
[----:B------:R-:W3:Y:S01]  /*0dc0*/  LDC R18, c[0x0][0x610] ;  /* 0x00018400ff127b82 */ /* 0x000ee20000000800 */
[----:B------:R-:W-:Y:S01]  /*0dd0*/  IMAD.MOV.U32 R2, RZ, RZ, R12 ;  /* 0x000000ffff027224 */ /* 0x000fe200078e000c */
[----:B------:R-:W-:Y:S06]  /*0de0*/  @!P0 BRA `(.L_x_10) ;  /* 0x0000000000288947 */ /* 0x000fec0003800000 */
[----:B------:R-:W4:Y:S02]  /*0df0*/  LDC R7, c[0x0][0x64c] ;  /* 0x00019300ff077b82 */ /* 0x000f240000000800 */
[----:B----4-:R-:W-:-:S05]  /*0e00*/  IADD3 R7, P0, R12, R7, RZ ;  /* 0x000000070c077210 */ /* 0x010fca0007f1e0ff */
        /* <DEDUP_REMOVED lines=8> */
.L_x_10:
[----:B0-----:R-:W-:Y:S01]  /*0e90*/  SHF.R.U64 R4, R2, R15, R3 ;  /* 0x0000000f02047219 */ /* 0x001fe20000001203 */
[----:B-1----:R-:W-:Y:S01]  /*0ea0*/  VIADD R5, R13, 0xffffffff ;  /* 0xffffffff0d057836 */ /* 0x002fe20000000000 */
[----:B------:R-:W-:Y:S02]  /*0eb0*/  SHF.L.U32 R2, R11, R16, RZ ;  /* 0x000000100b027219 */ /* 0x000fe400000006ff */
[----:B------:R-:W-:Y:S01]  /*0ec0*/  LOP3.LUT R3, R19, R8, RZ, 0xc0, !PT ;  /* 0x0000000813037212 */ /* 0x000fe200078ec0ff */
[----:B------:R-:W-:Y:S01]  /*0ed0*/  IMAD.MOV R6, RZ, RZ, -R4 ;  /* 0x000000ffff067224 */ /* 0x000fe200078e0a04 */
[----:B------:R-:W-:Y:S02]  /*0ee0*/  R2UR UR4, R22 ;  /* 0x00000000160472ca */ /* 0x000fe400000e0000 */
[----:B------:R-:W-:Y:S01]  /*0ef0*/  SEL R0, R0, R23, !P3 ;  /* 0x0000001700007207 */ /* 0x000fe20005800000 */
[----:B------:R-:W-:Y:S01]  /*0f00*/  IMAD R3, R2, R4, R3 ;  /* 0x0000000402037224 */ /* 0x000fe200078e0203 */
[----:B------:R-:W-:Y:S01]  /*0f10*/  LOP3.LUT R5, R10, R5, RZ, 0xc0, !PT ;  /* 0x000000050a057212 */ /* 0x000fe200078ec0ff */
[----:B--2---:R-:W-:-:S02]  /*0f20*/  IMAD R2, R6, R17, R12 ;  /* 0x0000001106027224 */ /* 0x004fc400078e020c */
[----:B---3--:R-:W-:Y:S02]  /*0f30*/  IMAD R0, R3, R18, R0 ;  /* 0x0000001203007224 */ /* 0x008fe400078e0200 */
[----:B------:R-:W-:Y:S02]  /*0f40*/  IMAD R3, R2, R13, R5 ;  /* 0x0000000d02037224 */ /* 0x000fe400078e0205 */
[----:B------:R-:W-:Y:S02]  /*0f50*/  IMAD.MOV.U32 R4, RZ, RZ, 0x1 ;  /* 0x00000001ff047424 */ /* 0x000fe400078e00ff */
[----:B------:R-:W-:Y:S01]  /*0f60*/  IMAD.U32 R5, RZ, RZ, UR4 ;  /* 0x00000004ff057e24 */ /* 0x000fe2000f8e00ff */
[----:B------:R-:W-:Y:S02]  /*0f70*/  SEL R2, R3, R0, !P3 ;  /* 0x0000000003027207 */ /* 0x000fe40005800000 */
[----:B------:R-:W-:Y:S02]  /*0f80*/  SEL R0, R0, R3, !P3 ;  /* 0x0000000300007207 */ /* 0x000fe40005800000 */
[----:B------:R1:W-:Y:S04]  /*0f90*/  STL [R1+0x58], R5 ;  /* 0x0000580501007387 */ /* 0x0003e80000100800 */
[----:B------:R1:W-:Y:S04]  /*0fa0*/  STL [R1+0x60], R2 ;  /* 0x0000600201007387 */ /* 0x0003e80000100800 */
[----:B------:R1:W-:Y:S02]  /*0fb0*/  STL [R1+0x64], R0 ;  /* 0x0000640001007387 */ /* 0x0003e40000100800 */
.L_x_8:
[----:B------:R-:W-:-:S08]  /*0fc0*/  NOP ;  /* 0x0000000000007918 */ /* 0x000fd00000000000 */
[----:B------:R-:W3:Y:S02]  /*0fd0*/  USETMAXREG.TRY_ALLOC.CTAPOOL UP0, 0xe8 ;  /* 0x000000e8000079c8 */ /* 0x000ee40008000600 */
[----:B---3--:R-:W-:-:S13]  /*0fe0*/  PLOP3.LUT P0, PT, PT, PT, UP0, 0x80, 0x0 ;  /* 0x000000000000781c */ /* 0x008fda0003f0f008 */
[----:B------:R-:W-:Y:S05]  /*0ff0*/  @!P0 BRA `(.L_x_8) ;  /* 0xfffffffc00f08947 */ /* 0x000fea000383ffff */
[----:B------:R-:W-:Y:S01]  /*1000*/  ULDC.64 UR4, c[0x0][0x598] ;  /* 0x0001660000047ab9 */ /* 0x000fe20000000a00 */
[----:B------:R-:W-:Y:S01]  /*1010*/  ULDC.64 UR56, c[0x0][0x208] ;  /* 0x0000820000387ab9 */ /* 0x000fe20000000a00 */
[----:B------:R-:W-:-:S04]  /*1020*/  ISETP.NE.U32.AND P0, PT, RZ, UR4, PT ;  /* 0x00000004ff007c0c */ /* 0x000fc8000bf05070 */
[----:B------:R-:W-:-:S13]  /*1030*/  ISETP.NE.AND.EX P0, PT, RZ, UR5, PT, P0 ;  /* 0x00000005ff007c0c */ /* 0x000fda000bf05300 */
[----:B------:R-:W-:Y:S05]  /*1040*/  @!P0 BRA `(.L_x_11) ;  /* 0x0000000000208947 */ /* 0x000fea0003800000 */
[----:B-1----:R-:W1:Y:S02]  /*1050*/  LDC.64 R2, c[0x0][0x598] ;  /* 0x00016600ff027b82 */ /* 0x002e640000000a00 */
[----:B-1----:R-:W3:Y:S02]  /*1060*/  LDG.E.64 R2, desc[UR56][R2.64] ;  /* 0x0000003802027981 */ /* 0x002ee4000c1e1b00 */
[----:B---3--:R-:W-:-:S04]  /*1070*/  ISETP.NE.U32.AND P0, PT, R2, RZ, PT ;  /* 0x000000ff0200720c */ /* 0x008fc80003f05070 */
[----:B------:R-:W-:-:S13]  /*1080*/  ISETP.NE.AND.EX P0, PT, R3, RZ, PT, P0 ;  /* 0x000000ff0300720c */ /* 0x000fda0003f05300 */
[----:B------:R-:W-:Y:S05]  /*1090*/  @!P0 BRA `(.L_x_11) ;  /* 0x00000000000c8947 */ /* 0x000fea0003800000 */
[----:B------:R-:W3:Y:S02]  /*10a0*/  LD.E R2, desc[UR56][R2.64] ;  /* 0x0000003802027980 */ /* 0x000ee4000c101900 */
[----:B---3--:R-:W-:Y:S01]  /*10b0*/  R2UR UR4, R2 ;  /* 0x00000000020472ca */ /* 0x008fe200000e0000 */
[----:B------:R-:W-:-:S14]  /*10c0*/  BRA `(.L_x_12) ;  /* 0x0000000000247947 */ /* 0x000fdc0003800000 */
.L_x_11:
[----:B------:R-:W-:Y:S02]  /*10d0*/  ULDC.64 UR4, c[0x0][0x588] ;  /* 0x0001620000047ab9 */ /* 0x000fe40000000a00 */
[----:B------:R-:W-:-:S04]  /*10e0*/  ISETP.NE.U32.AND P0, PT, RZ, UR4, PT ;  /* 0x00000004ff007c0c */ /* 0x000fc8000bf05070 */
[----:B------:R-:W-:-:S13]  /*10f0*/  ISETP.NE.AND.EX P0, PT, RZ, UR5, PT, P0 ;  /* 0x00000005ff007c0c */ /* 0x000fda000bf05300 */
[----:B------:R-:W-:Y:S05]  /*1100*/  @!P0 BRA `(.L_x_13) ;  /* 0x0000000000108947 */ /* 0x000fea0003800000 */
[----:B-1----:R-:W1:Y:S02]  /*1110*/  LDC.64 R2, c[0x0][0x588] ;  /* 0x00016200ff027b82 */ /* 0x002e640000000a00 */
[----:B-1----:R-:W3:Y:S02]  /*1120*/  LDG.E R2, desc[UR56][R2.64] ;  /* 0x0000003802027981 */ /* 0x002ee4000c1e1900 */
[----:B---3--:R-:W-:Y:S01]  /*1130*/  R2UR UR4, R2 ;  /* 0x00000000020472ca */ /* 0x008fe200000e0000 */
[----:B------:R-:W-:-:S14]  /*1140*/  BRA `(.L_x_12) ;  /* 0x0000000000047947 */ /* 0x000fdc0003800000 */
.L_x_13:
[----:B------:R-:W-:-:S05]  /*1150*/  ULDC UR4, c[0x0][0x580] ;  /* 0x0001600000047ab9 */ /* 0x000fca0000000800 */
.L_x_12:
[----:B------:R-:W-:Y:S02]  /*1160*/  ULDC.64 UR6, c[0x0][0x5a0] ;  /* 0x0001680000067ab9 */ /* 0x000fe40000000a00 */
        /* <DEDUP_REMOVED lines=11> */
.L_x_14:
        /* <DEDUP_REMOVED lines=8> */
.L_x_16:
[----:B------:R-:W-:-:S05]  /*12a0*/  ULDC UR5, c[0x0][0x584] ;  /* 0x0001610000057ab9 */ /* 0x000fca0000000800 */
.L_x_15:
[----:B------:R-:W-:-:S13]  /*12b0*/  LOP3.LUT P0, RZ, R4, 0xff, RZ, 0xc0, !PT ;  /* 0x000000ff04ff7812 */ /* 0x000fda000780c0ff */
[----:B------:R-:W-:Y:S05]  /*12c0*/  @!P0 EXIT ;  /* 0x000000000000894d */ /* 0x000fea0003800000 */
[----:B-1----:R-:W3:Y:S01]  /*12d0*/  LDL R0, [R1+0x44] ;  /* 0x0000440001007983 */ /* 0x002ee20000100800 */
[----:B------:R-:W-:Y:S02]  /*12e0*/  ULDC UR6, c[0x0][0x28c] ;  /* 0x0000a30000067ab9 */ /* 0x000fe40000000800 */
[----:B------:R-:W-:-:S04]  /*12f0*/  UIADD3 UR6, UR6, 0x7f, URZ ;  /* 0x0000007f06067890 */ /* 0x000fc8000fffe03f */
[----:B------:R-:W-:-:S04]  /*1300*/  USHF.R.S32.HI UR7, URZ, 0x1f, UR6 ;  /* 0x0000001f3f077899 */ /* 0x000fc80008011406 */
[----:B------:R-:W-:Y:S01]  /*1310*/  ULEA.HI UR7, UR7, UR6, URZ, 0x7 ;  /* 0x0000000607077291 */ /* 0x000fe2000f8f383f */
[----:B---3--:R-:W-:-:S13]  /*1320*/  R2UR UR8, R0 ;  /* 0x00000000000872ca */ /* 0x008fda00000e0000 */
[----:B------:R-:W-:Y:S02]  /*1330*/  ULOP3.LUT UR6, UR8, 0x1, URZ, 0xfc, !UPT ;  /* 0x0000000108067892 */ /* 0x000fe4000f8efc3f */
[----:B------:R-:W-:-:S03]  /*1340*/  USHF.R.S32.HI UR8, URZ, 0x7, UR7 ;  /* 0x000000073f087899 */ /* 0x000fc60008011407 */
[----:B------:R-:W-:Y:S01]  /*1350*/  UMOV UR7, URZ ;  /* 0x0000003f00077c82 */ /* 0x000fe20008000000 */
[----:B------:R-:W-:Y:S01]  /*1360*/  IMAD.U32 R0, RZ, RZ, UR6 ;  /* 0x00000006ff007e24 */ /* 0x000fe2000f8e00ff */
[----:B------:R-:W-:Y:S01]  /*1370*/  UMOV UR6, URZ ;  /* 0x0000003f00067c82 */ /* 0x000fe20008000000 */
[----:B------:R-:W-:Y:S02]  /*1380*/  IMAD.U32 R3, RZ, RZ, UR8 ;  /* 0x00000008ff037e24 */ /* 0x000fe4000f8e00ff */
[----:B------:R-:W-:Y:S01]  /*1390*/  IMAD.U32 R2, RZ, RZ, UR6 ;  /* 0x00000006ff027e24 */ /* 0x000fe2000f8e00ff */
[----:B------:R1:W-:Y:S04]  /*13a0*/  STL [R1+0x38], R0 ;  /* 0x0000380001007387 */ /* 0x0003e80000100800 */
[----:B------:R3:W-:Y:S01]  /*13b0*/  STL [R1+0x5c], R3 ;  /* 0x00005c0301007387 */ /* 0x0007e20000100800 */
[----:B-1----:R-:W-:-:S05]  /*13c0*/  IMAD.U32 R0, RZ, RZ, UR7 ;  /* 0x00000007ff007e24 */ /* 0x002fca000f8e00ff */
[----:B------:R3:W-:Y:S04]  /*13d0*/  STL [R1+0x54], R0 ;  /* 0x0000540001007387 */ /* 0x0007e80000100800 */
[----:B------:R3:W-:Y:S02]  /*13e0*/  STL [R1+0x48], R2 ;  /* 0x0000480201007387 */ /* 0x0007e40000100800 */
.L_x_281:
[----:B01-3--:R-:W1:Y:S01]  /*13f0*/  S2R R0, SR_TID.X ;  /* 0x0000000000007919 */ /* 0x00be620000002100 */
[----:B------:R-:W3:Y:S01]  /*1400*/  S2UR UR11, SR_CgaCtaId ;  /* 0x00000000000b79c3 */ /* 0x000ee20000008800 */
[----:B----4-:R-:W4:Y:S01]  /*1410*/  LDL R3, [R1+0x48] ;  /* 0x0000480001037983 */ /* 0x010f220000100800 */
[----:B------:R-:W-:Y:S01]  /*1420*/  UMOV UR58, 0x400 ;  /* 0x00000400003a7882 */ /* 0x000fe20000000000 */
[----:B------:R-:W-:Y:S01]  /*1430*/  UMOV UR59, URZ ;  /* 0x0000003f003b7c82 */ /* 0x000fe20008000000 */
[----:B------:R-:W-:Y:S01]  /*1440*/  UMOV UR7, URZ ;  /* 0x0000003f00077c82 */ /* 0x000fe20008000000 */
[----:B------:R-:W-:Y:S03]  /*1450*/  STL [R1+0x2c], RZ ;  /* 0x00002cff01007387 */ /* 0x000fe60000100800 */
[----:B------:R-:W1:Y:S01]  /*1460*/  LDC R2, c[0x0][0x28c] ;  /* 0x0000a300ff027b82 */ /* 0x000e620000000800 */
[----:B------:R-:W-:Y:S01]  /*1470*/  UMOV UR8, URZ ;  /* 0x0000003f00087c82 */ /* 0x000fe20008000000 */
[----:B--2---:R-:W-:Y:S01]  /*1480*/  CS2R R4, SRZ ;  /* 0x0000000000047805 */ /* 0x004fe2000001ff00 */
[----:B------:R-:W-:Y:S01]  /*1490*/  STL [R1+0x28], RZ ;  /* 0x000028ff01007387 */ /* 0x000fe20000100800 */
[----:B------:R-:W-:-:S02]  /*14a0*/  CS2R R6, SRZ ;  /* 0x0000000000067805 */ /* 0x000fc4000001ff00 */
[----:B------:R-:W-:Y:S02]  /*14b0*/  CS2R R8, SRZ ;  /* 0x0000000000087805 */ /* 0x000fe4000001ff00 */
[----:B------:R-:W-:Y:S01]  /*14c0*/  CS2R R10, SRZ ;  /* 0x00000000000a7805 */ /* 0x000fe2000001ff00 */
[----:B------:R-:W-:Y:S01]  /*14d0*/  STL [R1+0x24], RZ ;  /* 0x000024ff01007387 */ /* 0x000fe20000100800 */
[----:B------:R-:W-:Y:S02]  /*14e0*/  CS2R R12, SRZ ;  /* 0x00000000000c7805 */ /* 0x000fe4000001ff00 */
[----:B0-----:R-:W-:Y:S02]  /*14f0*/  CS2R R14, SRZ ;  /* 0x00000000000e7805 */ /* 0x001fe4000001ff00 */
[----:B------:R-:W-:Y:S01]  /*1500*/  CS2R R16, SRZ ;  /* 0x0000000000107805 */ /* 0x000fe2000001ff00 */
[----:B------:R-:W-:Y:S01]  /*1510*/  STL [R1+0x20], RZ ;  /* 0x000020ff01007387 */ /* 0x000fe20000100800 */
[----:B------:R-:W-:-:S02]  /*1520*/  CS2R R18, SRZ ;  /* 0x0000000000127805 */ /* 0x000fc4000001ff00 */
[----:B------:R-:W-:Y:S02]  /*1530*/  CS2R R20, SRZ ;  /* 0x0000000000147805 */ /* 0x000fe4000001ff00 */
[----:B------:R-:W-:Y:S01]  /*1540*/  CS2R R22, SRZ ;  /* 0x0000000000167805 */ /* 0x000fe2000001ff00 */
[----:B------:R-:W-:Y:S01]  /*1550*/  STL [R1+0x1c], RZ ;  /* 0x00001cff01007387 */ /* 0x000fe20000100800 */
[----:B---3--:R-:W-:Y:S01]  /*1560*/  ULEA UR58, UR11, UR58, 0x18 ;  /* 0x0000003a0b3a7291 */ /* 0x008fe2000f8ec03f */
[----:B------:R-:W-:Y:S02]  /*1570*/  CS2R R144, SRZ ;  /* 0x0000000000907805 */ /* 0x000fe4000001ff00 */
[----:B------:R-:W-:Y:S01]  /*1580*/  CS2R R146, SRZ ;  /* 0x0000000000927805 */ /* 0x000fe2000001ff00 */
[----:B------:R-:W-:Y:S01]  /*1590*/  STL [R1+0x18], RZ ;  /* 0x000018ff01007387 */ /* 0x000fe20000100800 */
[----:B------:R-:W-:Y:S02]  /*15a0*/  CS2R R148, SRZ ;  /* 0x0000000000947805 */ /* 0x000fe4000001ff00 */
[----:B------:R-:W-:-:S02]  /*15b0*/  CS2R R150, SRZ ;  /* 0x0000000000967805 */ /* 0x000fc4000001ff00 */
[----:B------:R-:W-:Y:S02]  /*15c0*/  CS2R R152, SRZ ;  /* 0x0000000000987805 */ /* 0x000fe4000001ff00 */
[----:B-1----:R-:W-:Y:S01]  /*15d0*/  LOP3.LUT R0, R0, 0x80, RZ, 0xc0, !PT ;  /* 0x0000008000007812 */ /* 0x002fe200078ec0ff */
[----:B------:R-:W-:Y:S01]  /*15e0*/  STL [R1+0x14], RZ ;  /* 0x000014ff01007387 */ /* 0x000fe20000100800 */
[----:B------:R-:W-:Y:S02]  /*15f0*/  ISETP.GE.AND P0, PT, R2, 0x1, PT ;  /* 0x000000010200780c */ /* 0x000fe40003f06270 */
[----:B------:R-:W-:Y:S02]  /*1600*/  CS2R R154, SRZ ;  /* 0x00000000009a7805 */ /* 0x000fe4000001ff00 */
[----:B------:R-:W-:Y:S01]  /*1610*/  SHF.R.U32.HI R0, RZ, 0x7, R0 ;  /* 0x00000007ff007819 */ /* 0x000fe20000011600 */
[----:B------:R-:W-:Y:S01]  /*1620*/  STL [R1+0x10], RZ ;  /* 0x000010ff01007387 */ /* 0x000fe20000100800 */
[----:B------:R-:W-:-:S02]  /*1630*/  CS2R R156, SRZ ;  /* 0x00000000009c7805 */ /* 0x000fc4000001ff00 */
[----:B------:R-:W-:Y:S02]  /*1640*/  CS2R R158, SRZ ;  /* 0x00000000009e7805 */ /* 0x000fe4000001ff00 */
[----:B------:R-:W-:Y:S01]  /*1650*/  CS2R R160, SRZ ;  /* 0x0000000000a07805 */ /* 0x000fe2000001ff00 */
[----:B------:R-:W-:Y:S01]  /*1660*/  STL [R1+0xc], RZ ;  /* 0x00000cff01007387 */ /* 0x000fe20000100800 */
[----:B------:R-:W-:Y:S02]  /*1670*/  CS2R R162, SRZ ;  /* 0x0000000000a27805 */ /* 0x000fe4000001ff00 */
[----:B------:R-:W-:Y:S02]  /*1680*/  CS2R R164, SRZ ;  /* 0x0000000000a47805 */ /* 0x000fe4000001ff00 */
[----:B------:R-:W-:Y:S01]  /*1690*/  CS2R R166, SRZ ;  /* 0x0000000000a67805 */ /* 0x000fe2000001ff00 */
[----:B------:R-:W0:Y:S01]  /*16a0*/  SHFL.IDX PT, R0, R0, RZ, 0x1f ;  /* 0x00001fff00007589 */ /* 0x000e2200000e0000 */
[----:B------:R-:W-:-:S02]  /*16b0*/  CS2R R168, SRZ ;  /* 0x0000000000a87805 */ /* 0x000fc4000001ff00 */
[----:B------:R-:W-:Y:S02]  /*16c0*/  CS2R R170, SRZ ;  /* 0x0000000000aa7805 */ /* 0x000fe4000001ff00 */
[----:B------:R-:W-:Y:S01]  /*16d0*/  CS2R R172, SRZ ;  /* 0x0000000000ac7805 */ /* 0x000fe2000001ff00 */
[----:B------:R-:W-:Y:S01]  /*16e0*/  STL [R1+0x8], RZ ;  /* 0x000008ff01007387 */ /* 0x000fe20000100800 */
[----:B------:R-:W-:Y:S02]  /*16f0*/  CS2R R174, SRZ ;  /* 0x0000000000ae7805 */ /* 0x000fe4000001ff00 */
[----:B------:R-:W-:Y:S02]  /*1700*/  CS2R R176, SRZ ;  /* 0x0000000000b07805 */ /* 0x000fe4000001ff00 */
[----:B------:R-:W-:Y:S01]  /*1710*/  CS2R R178, SRZ ;  /* 0x0000000000b27805 */ /* 0x000fe2000001ff00 */
[----:B------:R-:W-:Y:S01]  /*1720*/  STL [R1+0x4], RZ ;  /* 0x000004ff01007387 */ /* 0x000fe20000100800 */
[----:B------:R-:W-:-:S02]  /*1730*/  CS2R R180, SRZ ;  /* 0x0000000000b47805 */ /* 0x000fc4000001ff00 */
[----:B------:R-:W-:Y:S02]  /*1740*/  CS2R R182, SRZ ;  /* 0x0000000000b67805 */ /* 0x000fe4000001ff00 */
[----:B------:R-:W-:Y:S01]  /*1750*/  CS2R R184, SRZ ;  /* 0x0000000000b87805 */ /* 0x000fe2000001ff00 */
[----:B------:R-:W-:Y:S01]  /*1760*/  STL [R1], RZ ;  /* 0x000000ff01007387 */ /* 0x000fe20000100800 */
[----:B------:R-:W-:Y:S02]  /*1770*/  CS2R R186, SRZ ;  /* 0x0000000000ba7805 */ /* 0x000fe4000001ff00 */
[----:B------:R-:W-:Y:S02]  /*1780*/  CS2R R188, SRZ ;  /* 0x0000000000bc7805 */ /* 0x000fe4000001ff00 */
[----:B------:R-:W-:Y:S02]  /*1790*/  CS2R R190, SRZ ;  /* 0x0000000000be7805 */ /* 0x000fe4000001ff00 */
[----:B------:R-:W-:-:S02]  /*17a0*/  CS2R R192, SRZ ;  /* 0x0000000000c07805 */ /* 0x000fc4000001ff00 */
[----:B------:R-:W-:Y:S02]  /*17b0*/  CS2R R194, SRZ ;  /* 0x0000000000c27805 */ /* 0x000fe4000001ff00 */
[----:B------:R-:W-:Y:S02]  /*17c0*/  CS2R R196, SRZ ;  /* 0x0000000000c47805 */ /* 0x000fe4000001ff00 */
[----:B------:R-:W-:Y:S02]  /*17d0*/  CS2R R198, SRZ ;  /* 0x0000000000c67805 */ /* 0x000fe4000001ff00 */
[----:B------:R-:W-:Y:S02]  /*17e0*/  CS2R R200, SRZ ;  /* 0x0000000000c87805 */ /* 0x000fe4000001ff00 */
[----:B------:R-:W-:Y:S02]  /*17f0*/  CS2R R202, SRZ ;  /* 0x0000000000ca7805 */ /* 0x000fe4000001ff00 */
[----:B------:R-:W-:-:S02]  /*1800*/  CS2R R204, SRZ ;  /* 0x0000000000cc7805 */ /* 0x000fc4000001ff00 */
[----:B------:R-:W-:Y:S02]  /*1810*/  CS2R R206, SRZ ;  /* 0x0000000000ce7805 */ /* 0x000fe4000001ff00 */
[----:B0-----:R-:W-:Y:S01]  /*1820*/  R2UR UR9, R0 ;  /* 0x00000000000972ca */ /* 0x001fe200000e0000 */
[----:B------:R-:W-:Y:S01]  /*1830*/  IMAD.MOV.U32 R0, RZ, RZ, RZ ;  /* 0x000000ffff007224 */ /* 0x000fe200078e00ff */
[----:B------:R-:W-:Y:S02]  /*1840*/  CS2R R208, SRZ ;  /* 0x0000000000d07805 */ /* 0x000fe4000001ff00 */
[----:B------:R-:W-:Y:S02]  /*1850*/  CS2R R210, SRZ ;  /* 0x0000000000d27805 */ /* 0x000fe4000001ff00 */
[----:B------:R-:W-:Y:S02]  /*1860*/  CS2R R212, SRZ ;  /* 0x0000000000d47805 */ /* 0x000fe4000001ff00 */
[----:B------:R-:W-:Y:S01]  /*1870*/  CS2R R214, SRZ ;  /* 0x0000000000d67805 */ /* 0x000fe2000001ff00 */
[----:B------:R0:W-:Y:S01]  /*1880*/  STL [R1+0x68], R0 ;  /* 0x0000680001007387 */ /* 0x0001e20000100800 */
[----:B------:R-:W-:-:S02]  /*1890*/  CS2R R216, SRZ ;  /* 0x0000000000d87805 */ /* 0x000fc4000001ff00 */
[----:B------:R-:W-:Y:S02]  /*18a0*/  CS2R R218, SRZ ;  /* 0x0000000000da7805 */ /* 0x000fe4000001ff00 */
[----:B------:R-:W-:Y:S02]  /*18b0*/  CS2R R220, SRZ ;  /* 0x0000000000dc7805 */ /* 0x000fe4000001ff00 */
[----:B------:R-:W-:Y:S02]  /*18c0*/  CS2R R222, SRZ ;  /* 0x0000000000de7805 */ /* 0x000fe4000001ff00 */
[----:B------:R-:W-:Y:S02]  /*18d0*/  CS2R R224, SRZ ;  /* 0x0000000000e07805 */ /* 0x000fe4000001ff00 */
[----:B------:R-:W-:Y:S01]  /*18e0*/  CS2R R226, SRZ ;  /* 0x0000000000e27805 */ /* 0x000fe2000001ff00 */
[----:B------:R-:W-:Y:S01]  /*18f0*/  ULEA.HI UR10, UR9, UR9, URZ, 0x1 ;  /* 0x00000009090a7291 */ /* 0x000fe2000f8f083f */
[----:B------:R-:W-:Y:S01]  /*1900*/  IMAD.MOV.U32 R228, RZ, RZ, RZ ;  /* 0x000000ffffe47224 */ /* 0x000fe200078e00ff */
[----:B------:R-:W-:-:S02]  /*1910*/  CS2R R136, SRZ ;  /* 0x0000000000887805 */ /* 0x000fc4000001ff00 */
[----:B------:R-:W-:Y:S01]  /*1920*/  CS2R R138, SRZ ;  /* 0x00000000008a7805 */ /* 0x000fe2000001ff00 */
[----:B------:R-:W-:Y:S01]  /*1930*/  ULOP3.LUT UR10, UR10, 0x7fffe, URZ, 0xc0, !UPT ;  /* 0x0007fffe0a0a7892 */ /* 0x000fe2000f8ec03f */
[----:B------:R-:W-:Y:S02]  /*1940*/  CS2R R140, SRZ ;  /* 0x00000000008c7805 */ /* 0x000fe4000001ff00 */
[----:B------:R-:W-:Y:S02]  /*1950*/  CS2R R142, SRZ ;  /* 0x00000000008e7805 */ /* 0x000fe4000001ff00 */
[----:B------:R-:W-:Y:S01]  /*1960*/  CS2R R128, SRZ ;  /* 0x0000000000807805 */ /* 0x000fe2000001ff00 */
[----:B------:R-:W-:Y:S01]  /*1970*/  UIADD3 UR10, UR9, -UR10, URZ ;  /* 0x8000000a090a7290 */ /* 0x000fe2000fffe03f */
[----:B------:R-:W-:Y:S02]  /*1980*/  CS2R R130, SRZ ;  /* 0x0000000000827805 */ /* 0x000fe4000001ff00 */
[----:B------:R-:W-:-:S02]  /*1990*/  CS2R R132, SRZ ;  /* 0x0000000000847805 */ /* 0x000fc4000001ff00 */
[----:B------:R-:W-:Y:S01]  /*19a0*/  CS2R R134, SRZ ;  /* 0x0000000000867805 */ /* 0x000fe2000001ff00 */
[----:B------:R-:W-:Y:S01]  /*19b0*/  ULEA UR10, UR10, UR58, 0xd ;  /* 0x0000003a0a0a7291 */ /* 0x000fe2000f8e683f */
[----:B------:R-:W-:Y:S02]  /*19c0*/  CS2R R120, SRZ ;  /* 0x0000000000787805 */ /* 0x000fe4000001ff00 */
[----:B------:R-:W-:Y:S02]  /*19d0*/  CS2R R122, SRZ ;  /* 0x00000000007a7805 */ /* 0x000fe4000001ff00 */
[----:B------:R-:W-:Y:S01]  /*19e0*/  CS2R R124, SRZ ;  /* 0x00000000007c7805 */ /* 0x000fe2000001ff00 */
[----:B------:R-:W-:Y:S01]  /*19f0*/  UIADD3 UR10, UR10, 0x100, URZ ;  /* 0x000001000a0a7890 */ /* 0x000fe2000fffe03f */
[----:B------:R-:W-:Y:S02]  /*1a00*/  CS2R R126, SRZ ;  /* 0x00000000007e7805 */ /* 0x000fe4000001ff00 */
[----:B------:R-:W-:-:S02]  /*1a10*/  CS2R R112, SRZ ;  /* 0x0000000000707805 */ /* 0x000fc4000001ff00 */
[----:B------:R-:W-:Y:S01]  /*1a20*/  CS2R R114, SRZ ;  /* 0x0000000000727805 */ /* 0x000fe2000001ff00 */
[----:B------:R-:W-:Y:S01]  /*1a30*/  USHF.R.U32.HI UR10, URZ, 0x4, UR10 ;  /* 0x000000043f0a7899 */ /* 0x000fe2000801160a */
[----:B------:R-:W-:Y:S02]  /*1a40*/  CS2R R116, SRZ ;  /* 0x0000000000747805 */ /* 0x000fe4000001ff00 */
[----:B------:R-:W-:Y:S02]  /*1a50*/  CS2R R118, SRZ ;  /* 0x0000000000767805 */ /* 0x000fe4000001ff00 */
[----:B------:R-:W-:Y:S01]  /*1a60*/  CS2R R104, SRZ ;  /* 0x0000000000687805 */ /* 0x000fe2000001ff00 */
[----:B------:R-:W-:Y:S01]  /*1a70*/  ULOP3.LUT UR9, UR10, 0x3fff, URZ, 0xc0, !UPT ;  /* 0x00003fff0a097892 */ /* 0x000fe2000f8ec03f */
[----:B------:R-:W-:Y:S02]  /*1a80*/  CS2R R106, SRZ ;  /* 0x00000000006a7805 */ /* 0x000fe4000001ff00 */
[----:B------:R-:W-:-:S02]  /*1a90*/  CS2R R108, SRZ ;  /* 0x00000000006c7805 */ /* 0x000fc4000001ff00 */
[----:B------:R-:W-:Y:S02]  /*1aa0*/  CS2R R110, SRZ ;  /* 0x00000000006e7805 */ /* 0x000fe4000001ff00 */
[----:B------:R-:W-:Y:S02]  /*1ab0*/  CS2R R96, SRZ ;  /* 0x0000000000607805 */ /* 0x000fe4000001ff00 */
[----:B------:R-:W-:Y:S01]  /*1ac0*/  CS2R R98, SRZ ;  /* 0x0000000000627805 */ /* 0x000fe2000001ff00 */
[----:B0-----:R-:W-:Y:S01]  /*1ad0*/  IMAD.U32 R0, RZ, RZ, UR9 ;  /* 0x00000009ff007e24 */ /* 0x001fe2000f8e00ff */
[----:B------:R-:W-:Y:S02]  /*1ae0*/  CS2R R100, SRZ ;  /* 0x0000000000647805 */ /* 0x000fe4000001ff00 */
[----:B------:R-:W-:Y:S02]  /*1af0*/  CS2R R102, SRZ ;  /* 0x0000000000667805 */ /* 0x000fe4000001ff00 */
[----:B------:R-:W-:-:S02]  /*1b00*/  CS2R R88, SRZ ;  /* 0x0000000000587805 */ /* 0x000fc4000001ff00 */
[----:B------:R-:W-:Y:S01]  /*1b10*/  CS2R R90, SRZ ;  /* 0x00000000005a7805 */ /* 0x000fe2000001ff00 */
[----:B------:R0:W-:Y:S01]  /*1b20*/  STL [R1+0x34], R0 ;  /* 0x0000340001007387 */ /* 0x0001e20000100800 */
[----:B------:R-:W-:Y:S02]  /*1b30*/  CS2R R92, SRZ ;  /* 0x00000000005c7805 */ /* 0x000fe4000001ff00 */
[----:B------:R-:W-:Y:S02]  /*1b40*/  CS2R R94, SRZ ;  /* 0x00000000005e7805 */ /* 0x000fe4000001ff00 */
[----:B------:R-:W-:Y:S02]  /*1b50*/  CS2R R80, SRZ ;  /* 0x0000000000507805 */ /* 0x000fe4000001ff00 */
[----:B------:R-:W-:Y:S02]  /*1b60*/  CS2R R82, SRZ ;  /* 0x0000000000527805 */ /* 0x000fe4000001ff00 */
[----:B------:R-:W-:-:S02]  /*1b70*/  CS2R R84, SRZ ;  /* 0x0000000000547805 */ /* 0x000fc4000001ff00 */
[----:B------:R-:W-:Y:S02]  /*1b80*/  CS2R R86, SRZ ;  /* 0x0000000000567805 */ /* 0x000fe4000001ff00 */
[----:B------:R-:W-:Y:S02]  /*1b90*/  CS2R R72, SRZ ;  /* 0x0000000000487805 */ /* 0x000fe4000001ff00 */
[----:B------:R-:W-:Y:S02]  /*1ba0*/  CS2R R74, SRZ ;  /* 0x00000000004a7805 */ /* 0x000fe4000001ff00 */
[----:B------:R-:W-:Y:S01]  /*1bb0*/  CS2R R76, SRZ ;  /* 0x00000000004c7805 */ /* 0x000fe2000001ff00 */
[----:B0-----:R-:W2:Y:S01]  /*1bc0*/  LDL R0, [R1+0x54] ;  /* 0x0000540001007983 */ /* 0x001ea20000100800 */
        /* <DEDUP_REMOVED lines=25> */
[----:B----4-:R-:W-:-:S02]  /*1d60*/  R2UR UR6, R3 ;  /* 0x00000000030672ca */ /* 0x010fc400000e0000 */
[----:B------:R-:W-:Y:S02]  /*1d70*/  CS2R R2, SRZ ;  /* 0x0000000000027805 */ /* 0x000fe4000001ff00 */
[----:B--2---:R-:W-:Y:S02]  /*1d80*/  R2UR UR60, R0 ;  /* 0x00000000003c72ca */ /* 0x004fe400000e0000 */
[----:B------:R0:W5:Y:S01]  /*1d90*/  LDL.LU R0, [R1+0x68] ;  /* 0x0000680001007983 */ /* 0x0001620000300800 */
[----:B------:R-:W-:-:S12]  /*1da0*/  @!P0 BRA `(.L_x_17) ;  /* 0x00000020002c8947 */ /* 0x000fd80003800000 */
[----:B------:R-:W2:Y:S02]  /*1db0*/  LDL R227, [R1+0x38] ;  /* 0x0000380001e37983 */ /* 0x000ea40000100800 */
[----:B--2---:R-:W-:-:S13]  /*1dc0*/  R2UR UR6, R227 ;  /* 0x00000000e30672ca */ /* 0x004fda00000e0000 */
[----:B------:R-:W-:-:S06]  /*1dd0*/  UISETP.NE.AND UP0, UPT, UR6, 0x3, UPT ;  /* 0x000000030600788c */ /* 0x000fcc000bf05270 */
[----:B------:R-:W-:-:S13]  /*1de0*/  PLOP3.LUT P1, PT, PT, PT, UP0, 0x80, 0x0 ;  /* 0x000000000000781c */ /* 0x000fda0003f2f008 */
[----:B------:R-:W-:Y:S05]  /*1df0*/  @!P1 BRA `(.L_x_18) ;  /* 0x0000000000049947 */ /* 0x000fea0003800000 */
[----:B------:R-:W-:Y:S01]  /*1e00*/  BPT.TRAP 0x1 ;  /* 0x000000040000795c */ /* 0x000fe20000300000 */
.L_x_18:
[----:B-----5:R-:W2:Y:S04]  /*1e10*/  LDL R0, [R1+0x54] ;  /* 0x0000540001007983 */ /* 0x020ea80000100800 */
[----:B------:R-:W3:Y:S01]  /*1e20*/  LDL R2, [R1+0x48] ;  /* 0x0000480001027983 */ /* 0x000ee20000100800 */
[----:B--2---:R-:W-:Y:S02]  /*1e30*/  R2UR UR7, R0 ;  /* 0x00000000000772ca */ /* 0x004fe400000e0000 */
[----:B---3--:R-:W-:-:S11]  /*1e40*/  R2UR UR6, R2 ;  /* 0x00000000020672ca */ /* 0x008fd600000e0000 */
[----:B------:R-:W-:Y:S02]  /*1e50*/  IMAD.U32 R0, RZ, RZ, UR7 ;  /* 0x00000007ff007e24 */ /* 0x000fe4000f8e00ff */
[----:B------:R-:W-:-:S03]  /*1e60*/  ULEA UR6, UR6, UR58, 0x3 ;  /* 0x0000003a06067291 */ /* 0x000fc6000f8e183f */
[----:B------:R-:W-:-:S06]  /*1e70*/  SHF.L.U32 R0, R0, 0x1f, RZ ;  /* 0x0000001f00007819 */ /* 0x000fcc00000006ff */
[----:B------:R1:W2:Y:S01]  /*1e80*/  SYNCS.PHASECHK.TRANS64.TRYWAIT P0, [UR6], R0 ;  /* 0x00000000ff0075a7 */ /* 0x0002a20008000146 */
[----:B------:R-:W-:Y:S05]  /*1e90*/  @!P1 BRA `(.L_x_19) ;  /* 0x0000000000049947 */ /* 0x000fea0003800000 */
[----:B------:R-:W-:Y:S01]  /*1ea0*/  BPT.TRAP 0x1 ;  /* 0x000000040000795c */ /* 0x000fe20000300000 */
.L_x_19:
[----:B------:R3:W-:Y:S01]  /*1eb0*/  STL [R1+0x2c], RZ ;  /* 0x00002cff01007387 */ /* 0x0007e20000100800 */
[----:B------:R-:W-:Y:S01]  /*1ec0*/  UMOV UR59, 0x4 ;  /* 0x00000004003b7882 */ /* 0x000fe20000000000 */
[----:B--2---:R-:W-:Y:S05]  /*1ed0*/  @P0 BRA `(.L_x_20) ;  /* 0x0000000000080947 */ /* 0x004fea0003800000 */
[----:B------:R-:W2:Y:S02]  /*1ee0*/  SYNCS.PHASECHK.TRANS64.TRYWAIT P0, [UR6], R0 ;  /* 0x00000000ff0075a7 */ /* 0x000ea40008000146 */
[----:B--2---:R-:W-:Y:S05]  /*1ef0*/  @!P0 BRA `(.L_x_21) ;  /* 0x000000fc00708947 */ /* 0x004fea0003800000 */
.L_x_20:
[----:B--2---:R-:W2:Y:S04]  /*1f00*/  LDL R3, [R1+0x34] ;  /* 0x0000340001037983 */ /* 0x004ea80000100800 */
[----:B------:R-:W4:Y:S01]  /*1f10*/  LDL R2, [R1+0x48] ;  /* 0x0000480001027983 */ /* 0x000f220000100800 */
[----:B------:R-:W-:Y:S01]  /*1f20*/  UIADD3 UR6, UR58, 0x10100, URZ ;  /* 0x000101003a067890 */ /* 0x000fe2000fffe03f */
[----:B------:R-:W-:Y:S01]  /*1f30*/  WARPGROUP.ARRIVE ;  /* 0x00000000000079c5 */ /* 0x000fe20000000000 */
[----:B------:R-:W-:Y:S01]  /*1f40*/  UMOV UR13, 0x40000040 ;  /* 0x40000040000d7882 */ /* 0x000fe20000000000 */
[----:B------:R-:W-:Y:S01]  /*1f50*/  UMOV UR15, 0x40000040 ;  /* 0x40000040000f7882 */ /* 0x000fe20000000000 */
[----:B------:R-:W-:Y:S01]  /*1f60*/  USHF.R.U32.HI UR6, URZ, 0x4, UR6 ;  /* 0x000000043f067899 */ /* 0x000fe20008011606 */
[----:B------:R0:W-:Y:S01]  /*1f70*/  STL [R1+0x28], RZ ;  /* 0x000028ff01007387 */ /* 0x0001e20000100800 */
[----:B------:R-:W-:Y:S01]  /*1f80*/  UMOV UR11, 0x40000040 ;  /* 0x40000040000b7882 */ /* 0x000fe20000000000 */
[----:B------:R-:W-:Y:S01]  /*1f90*/  UMOV UR19, 0x40000040 ;  /* 0x4000004000137882 */ /* 0x000fe20000000000 */
[----:B------:R-:W-:Y:S01]  /*1fa0*/  ULOP3.LUT UR6, UR6, 0x3fff, URZ, 0xc0, !UPT ;  /* 0x00003fff06067892 */ /* 0x000fe2000f8ec03f */
[----:B------:R0:W-:Y:S01]  /*1fb0*/  STL [R1+0x24], RZ ;  /* 0x000024ff01007387 */ /* 0x0001e20000100800 */
[----:B-1----:R-:W-:Y:S01]  /*1fc0*/  IMAD.MOV.U32 R0, RZ, RZ, RZ ;  /* 0x000000ffff007224 */ /* 0x002fe200078e00ff */
[----:B------:R-:W-:Y:S01]  /*1fd0*/  CS2R R4, SRZ ;  /* 0x0000000000047805 */ /* 0x000fe2000001ff00 */
[----:B------:R-:W-:Y:S01]  /*1fe0*/  ULOP3.LUT UR6, UR6, 0x10000, URZ, 0xfc, !UPT ;  /* 0x0001000006067892 */ /* 0x000fe2000f8efc3f */
[----:B------:R0:W-:Y:S01]  /*1ff0*/  STL [R1+0x20], RZ ;  /* 0x000020ff01007387 */ /* 0x0001e20000100800 */
[----:B------:R-:W-:-:S02]  /*2000*/  CS2R R6, SRZ ;  /* 0x0000000000067805 */ /* 0x000fc4000001ff00 */
[----:B------:R-:W-:Y:S02]  /*2010*/  CS2R R8, SRZ ;  /* 0x0000000000087805 */ /* 0x000fe4000001ff00 */
[----:B------:R-:W-:Y:S01]  /*2020*/  CS2R R10, SRZ ;  /* 0x00000000000a7805 */ /* 0x000fe2000001ff00 */
[----:B------:R0:W-:Y:S01]  /*2030*/  STL [R1+0x1c], RZ ;  /* 0x00001cff01007387 */ /* 0x0001e20000100800 */
[----:B------:R-:W-:Y:S02]  /*2040*/  CS2R R12, SRZ ;  /* 0x00000000000c7805 */ /* 0x000fe4000001ff00 */
[----:B------:R-:W-:Y:S02]  /*2050*/  CS2R R14, SRZ ;  /* 0x00000000000e7805 */ /* 0x000fe4000001ff00 */
[----:B------:R-:W-:Y:S01]  /*2060*/  CS2R R16, SRZ ;  /* 0x0000000000107805 */ /* 0x000fe2000001ff00 */
        /* <DEDUP_REMOVED lines=24> */
[----:B------:R0:W-:Y:S01]  /*21f0*/  STL [R1], RZ ;  /* 0x000000ff01007387 */ /* 0x0001e20000100800 */
        /* <DEDUP_REMOVED lines=26> */
[----:B------:R-:W-:Y:S01]  /*23a0*/  CS2R R226, SRZ ;  /* 0x0000000000e27805 */ /* 0x000fe2000001ff00 */
[----:B------:R-:W-:Y:S01]  /*23b0*/  IMAD.MOV.U32 R228, RZ, RZ, RZ ;  /* 0x000000ffffe47224 */ /* 0x000fe200078e00ff */
[----:B--2---:R-:W-:Y:S02]  /*23c0*/  R2UR UR7, R3 ;  /* 0x00000000030772ca */ /* 0x004fe400000e0000 */
[----:B----4-:R-:W-:Y:S02]  /*23d0*/  R2UR UR9, R2 ;  /* 0x00000000020972ca */ /* 0x010fe400000e0000 */
[----:B------:R-:W-:-:S09]  /*23e0*/  CS2R R2, SRZ ;  /* 0x0000000000027805 */ /* 0x000fd2000001ff00 */
[----:B------:R-:W-:-:S03]  /*23f0*/  ULOP3.LUT UR12, UR7, 0x10000, URZ, 0xfc, !UPT ;  /* 0x00010000070c7892 */ /* 0x000fc6000f8efc3f */
[----:B------:R-:W-:Y:S01]  /*2400*/  ULDC UR7, c[0x0][0x50c] ;  /* 0x0001430000077ab9 */ /* 0x000fe20000000800 */
[----:B------:R-:W-:Y:S02]  /*2410*/  UIMAD UR6, UR9, 0x780, UR6 ;  /* 0x00000780090678a4 */ /* 0x000fe4000f8e0206 */
[----:B------:R-:W-:Y:S02]  /*2420*/  ULEA UR12, UR9, UR12, 0xa ;  /* 0x0000000c090c7291 */ /* 0x000fe4000f8e503f */
[----:B------:R-:W-:Y:S02]  /*2430*/  UIADD3 UR9, UR6, 0x80, URZ ;  /* 0x0000008006097890 */ /* 0x000fe4000fffe03f */
[----:B------:R-:W-:Y:S02]  /*2440*/  UIADD3 UR10, UR6, 0x100, URZ ;  /* 0x00000100060a7890 */ /* 0x000fe4000fffe03f */
[----:B------:R-:W-:Y:S01]  /*2450*/  UMOV UR14, UR6 ;  /* 0x00000006000e7c82 */ /* 0x000fe20008000000 */
[----:B------:R-:W-:-:S02]  /*2460*/  UIADD3 UR8, UR12, 0x2, URZ ;  /* 0x000000020c087890 */ /* 0x000fc4000fffe03f */
[----:B------:R-:W-:Y:S01]  /*2470*/  QGMMA.64x16x32.F32.E4M3.E4M3 R136, gdesc[UR12], RZ, !UPT ;  /* 0x002000000c8879f3 */ /* 0x000fe2000c7008ff */
[----:B------:R-:W-:Y:S01]  /*2480*/  UMOV UR14, UR9 ;  /* 0x00000009000e7c82 */ /* 0x000fe20008000000 */
[----:B------:R-:W-:Y:S01]  /*2490*/  UMOV UR15, 0x40000040 ;  /* 0x40000040000f7882 */ /* 0x000fe20000000000 */
[----:B------:R-:W-:Y:S01]  /*24a0*/  UIADD3 UR9, UR6, 0x180, URZ ;  /* 0x0000018006097890 */ /* 0x000fe2000fffe03f */
[----:B------:R-:W-:Y:S01]  /*24b0*/  QGMMA.64x16x32.F32.E4M3.E4M3 R128, gdesc[UR12], RZ, !UPT ;  /* 0x002000000c8079f3 */ /* 0x000fe2000c7008ff */
[----:B------:R-:W-:Y:S01]  /*24c0*/  UMOV UR14, UR10 ;  /* 0x0000000a000e7c82 */ /* 0x000fe20008000000 */
[----:B------:R-:W-:Y:S01]  /*24d0*/  UIADD3 UR10, UR6, 0x200, URZ ;  /* 0x00000200060a7890 */ /* 0x000fe2000fffe03f */
[----:B------:R-:W-:Y:S01]  /*24e0*/  UMOV UR15, 0x40000040 ;  /* 0x40000040000f7882 */ /* 0x000fe20000000000 */
[----:B------:R-:W-:Y:S01]  /*24f0*/  UIADD3 UR17, UR6, 0x2, URZ ;  /* 0x0000000206117890 */ /* 0x000fe2000fffe03f */
        /* <DEDUP_REMOVED lines=17> */
[----:B------:R-:W-:Y:S02]  /*2610*/  UIADD3 UR20, UR12, 0x6, URZ ;  /* 0x000000060c147890 */ /* 0x000fe4000fffe03f */
        /* <DEDUP_REMOVED lines=17> */
[----:B------:R-:W-:Y:S01]  /*2730*/  UISETP.NE.AND UP0, UPT, UR7, 0x4, UPT ;  /* 0x000000040700788c */ /* 0x000fe2000bf05270 */
        /* <DEDUP_REMOVED lines=8> */
[----:B------:R-:W-:Y:S01]  /*27c0*/  USEL UR7, URZ, 0x1, UP0 ;  /* 0x000000013f077887 */ /* 0x000fe20008000000 */
[----:B------:R-:W-:Y:S01]  /*27d0*/  QGMMA.64x16x32.F32.E4M3.E4M3 R40, gdesc[UR12], RZ, !UPT ;  /* 0x002000000c2879f3 */ /* 0x000fe2000c7008ff */
[----:B------:R-:W-:Y:S01]  /*27e0*/  UMOV UR14, UR9 ;  /* 0x00000009000e7c82 */ /* 0x000fe20008000000 */
[----:B------:R-:W-:Y:S01]  /*27f0*/  UMOV UR15, 0x40000040 ;  /* 0x40000040000f7882 */ /* 0x000fe20000000000 */
[----:B------:R-:W-:Y:S01]  /*2800*/  UMOV UR9, 0x40000040 ;  /* 0x4000004000097882 */ /* 0x000fe20000000000 */
[----:B------:R-:W-:Y:S01]  /*2810*/  QGMMA.64x16x32.F32.E4M3.E4M3 R32, gdesc[UR12], RZ, !UPT ;  /* 0x002000000c2079f3 */ /* 0x000fe2000c7008ff */
[----:B------:R-:W-:Y:S01]  /*2820*/  UMOV UR14, UR10 ;  /* 0x0000000a000e7c82 */ /* 0x000fe20008000000 */
[----:B------:R-:W-:Y:S01]  /*2830*/  UMOV UR15, 0x40000040 ;  /* 0x40000040000f7882 */ /* 0x000fe20000000000 */
[----:B------:R-:W-:Y:S01]  /*2840*/  UMOV UR10, UR17 ;  /* 0x00000011000a7c82 */ /* 0x000fe20008000000 */
[----:B------:R-:W-:Y:S01]  /*2850*/  QGMMA.64x16x32.F32.E4M3.E4M3 R24, gdesc[UR12], RZ, !UPT ;  /* 0x002000000c1879f3 */ /* 0x000fe2000c7008ff */
[----:B------:R-:W-:Y:S01]  /*2860*/  UIADD3 UR12, UR6, 0x82, URZ ;  /* 0x00000082060c7890 */ /* 0x000fe2000fffe03f */
[----:B------:R-:W-:Y:S01]  /*2870*/  ISETP.NE.AND P0, PT, RZ, UR7, PT ;  /* 0x00000007ff007c0c */ /* 0x000fe2000bf05270 */
[----:B------:R-:W-:Y:S01]  /*2880*/  UIADD3 UR13, UR6, 0x102, URZ ;  /* 0x00000102060d7890 */ /* 0x000fe2000fffe03f */
[----:B------:R-:W-:Y:S01]  /*2890*/  QGMMA.64x16x32.F32.E4M3.E4M3 R136, gdesc[UR8], R136 ;  /* 0x00200000088879f3 */ /* 0x000fe20008700888 */
[----:B------:R-:W-:Y:S01]  /*28a0*/  UMOV UR11, 0x40000040 ;  /* 0x40000040000b7882 */ /* 0x000fe20000000000 */
[----:B------:R-:W-:-:S02]  /*28b0*/  UMOV UR17, 0x40000040 ;  /* 0x4000004000117882 */ /* 0x000fc40000000000 */
[----:B------:R-:W-:Y:S01]  /*28c0*/  UMOV UR10, UR12 ;  /* 0x0000000c000a7c82 */ /* 0x000fe20008000000 */
[----:B------:R-:W-:Y:S01]  /*28d0*/  UIADD3 UR12, UR6, 0x182, URZ ;  /* 0x00000182060c7890 */ /* 0x000fe2000fffe03f */
[----:B------:R-:W-:Y:S01]  /*28e0*/  QGMMA.64x16x32.F32.E4M3.E4M3 R128, gdesc[UR8], R128 ;  /* 0x00200000088079f3 */ /* 0x000fe20008700880 */
[----:B------:R-:W-:Y:S01]  /*28f0*/  UMOV UR10, UR13 ;  /* 0x0000000d000a7c82 */ /* 0x000fe20008000000 */
[----:B------:R-:W-:Y:S01]  /*2900*/  UIADD3 UR13, UR6, 0x202, URZ ;  /* 0x00000202060d7890 */ /* 0x000fe2000fffe03f */
[----:B------:R-:W-:Y:S02]  /*2910*/  UMOV UR11, 0x40000040 ;  /* 0x40000040000b7882 */ /* 0x000fe40000000000 */
[----:B------:R-:W-:Y:S01]  /*2920*/  QGMMA.64x16x32.F32.E4M3.E4M3 R120, gdesc[UR8], R120 ;  /* 0x00200000087879f3 */ /* 0x000fe20008700878 */
[----:B------:R-:W-:Y:S01]  /*2930*/  UMOV UR10, UR12 ;  /* 0x0000000c000a7c82 */ /* 0x000fe20008000000 */
[----:B------:R-:W-:Y:S01]  /*2940*/  UMOV UR11, 0x40000040 ;  /* 0x40000040000b7882 */ /* 0x000fe20000000000 */
[----:B------:R-:W-:Y:S01]  /*2950*/  UIADD3 UR12, UR6, 0x282, URZ ;  /* 0x00000282060c7890 */ /* 0x000fe2000fffe03f */
[----:B------:R-:W-:Y:S01]  /*2960*/  QGMMA.64x16x32.F32.E4M3.E4M3 R112, gdesc[UR8], R112 ;  /* 0x00200000087079f3 */ /* 0x000fe20008700870 */
[----:B------:R-:W-:Y:S01]  /*2970*/  UMOV UR10, UR13 ;  /* 0x0000000d000a7c82 */ /* 0x000fe20008000000 */
[----:B------:R-:W-:Y:S01]  /*2980*/  UIADD3 UR13, UR6, 0x302, URZ ;  /* 0x00000302060d7890 */ /* 0x000fe2000fffe03f */
[----:B------:R-:W-:-:S02]  /*2990*/  UMOV UR11, 0x40000040 ;  /* 0x40000040000b7882 */ /* 0x000fc40000000000 */
[----:B------:R-:W-:Y:S01]  /*29a0*/  QGMMA.64x16x32.F32.E4M3.E4M3 R104, gdesc[UR8], R104 ;  /* 0x00200000086879f3 */ /* 0x000fe20008700868 */
[----:B------:R-:W-:Y:S01]  /*29b0*/  UMOV UR10, UR12 ;  /* 0x0000000c000a7c82 */ /* 0x000fe20008000000 */
[----:B------:R-:W-:Y:S01]  /*29c0*/  UMOV UR11, 0x40000040 ;  /* 0x40000040000b7882 */ /* 0x000fe20000000000 */
        /* <DEDUP_REMOVED lines=35> */
[----:B------:R-:W-:Y:S01]  /*2c00*/  UMOV UR11, 0x40000040 ;  /* 0x40000040000b7882 */ /* 0x000fe20000000000 */
[----:B------:R-:W-:Y:S01]  /*2c10*/  UIADD3 UR13, UR6, 0x184, URZ ;  /* 0x00000184060d7890 */ /* 0x000fe2000fffe03f */
[----:B------:R-:W-:Y:S01]  /*2c20*/  QGMMA.64x16x32.F32.E4M3.E4M3 R24, gdesc[UR8], R24 ;  /* 0x00200000081879f3 */ /* 0x000fe20008700818 */
[----:B------:R-:W-:Y:S01]  /*2c30*/  UIADD3 UR10, UR6, 0x84, URZ ;  /* 0x00000084060a7890 */ /* 0x000fe2000fffe03f */
[----:B------:R-:W-:Y:S01]  /*2c40*/  UMOV UR8, UR16 ;  /* 0x0000001000087c82 */ /* 0x000fe20008000000 */
[----:B------:R-:W-:Y:S01]  /*2c50*/  UMOV UR9, UR17 ;  /* 0x0000001100097c82 */ /* 0x000fe20008000000 */
[----:B------:R-:W-:Y:S01]  /*2c60*/  UMOV UR11, 0x40000040 ;  /* 0x40000040000b7882 */ /* 0x000fe20000000000 */
[----:B------:R-:W-:Y:S01]  /*2c70*/  QGMMA.64x16x32.F32.E4M3.E4M3 R136, gdesc[UR16], R136 ;  /* 0x00200000108879f3 */ /* 0x000fe20008700888 */
[----:B------:R-:W-:Y:S01]  /*2c80*/  UIADD3 UR18, UR6, 0x704, URZ ;  /* 0x0000070406127890 */ /* 0x000fe2000fffe03f */
[----:B------:R-:W-:-:S03]  /*2c90*/  UMOV UR19, 0x40000040 ;  /* 0x4000004000137882 */ /* 0x000fc60000000000 */
[----:B------:R-:W-:Y:S01]  /*2ca0*/  QGMMA.64x16x32.F32.E4M3.E4M3 R128, gdesc[UR8], R128 ;  /* 0x00200000088079f3 */ /* 0x000fe20008700880 */
[----:B------:R-:W-:Y:S01]  /*2cb0*/  UMOV UR8, UR16 ;  /* 0x0000001000087c82 */ /* 0x000fe20008000000 */
[----:B------:R-:W-:Y:S01]  /*2cc0*/  UMOV UR9, UR17 ;  /* 0x0000001100097c82 */ /* 0x000fe20008000000 */
[----:B------:R-:W-:Y:S01]  /*2cd0*/  UMOV UR10, UR12 ;  /* 0x0000000c000a7c82 */ /* 0x000fe20008000000 */
[----:B------:R-:W-:Y:S01]  /*2ce0*/  UMOV UR11, 0x40000040 ;  /* 0x40000040000b7882 */ /* 0x000fe20000000000 */
[----:B------:R-:W-:Y:S01]  /*2cf0*/  UIADD3 UR12, UR6, 0x204, URZ ;  /* 0x00000204060c7890 */ /* 0x000fe2000fffe03f */
[----:B------:R-:W-:Y:S01]  /*2d00*/  QGMMA.64x16x32.F32.E4M3.E4M3 R120, gdesc[UR8], R120 ;  /* 0x00200000087879f3 */ /* 0x000fe20008700878 */
[----:B------:R-:W-:Y:S01]  /*2d10*/  UMOV UR10, UR13 ;  /* 0x0000000d000a7c82 */ /* 0x000fe20008000000 */
[----:B------:R-:W-:Y:S01]  /*2d20*/  UIADD3 UR13, UR6, 0x284, URZ ;  /* 0x00000284060d7890 */ /* 0x000fe2000fffe03f */
[----:B------:R-:W-:Y:S01]  /*2d30*/  UMOV UR8, UR16 ;  /* 0x0000001000087c82 */ /* 0x000fe20008000000 */
[----:B------:R-:W-:Y:S01]  /*2d40*/  UMOV UR9, UR17 ;  /* 0x0000001100097c82 */ /* 0x000fe20008000000 */
[----:B------:R-:W-:-:S02]  /*2d50*/  UMOV UR11, 0x40000040 ;  /* 0x40000040000b7882 */ /* 0x000fc40000000000 */
        /* <DEDUP_REMOVED lines=56> */
[----:B------:R-:W-:Y:S01]  /*30e0*/  UMOV UR9, UR17 ;  /* 0x0000001100097c82 */ /* 0x000fe20008000000 */
[----:B------:R-:W-:Y:S01]  /*30f0*/  UMOV UR10, UR13 ;  /* 0x0000000d000a7c82 */ /* 0x000fe20008000000 */
[----:B------:R-:W-:Y:S01]  /*3100*/  UMOV UR11, 0x40000040 ;  /* 0x40000040000b7882 */ /* 0x000fe20000000000 */
[----:B------:R-:W-:Y:S01]  /*3110*/  UIADD3 UR13, UR6, 0x106, URZ ;  /* 0x00000106060d7890 */ /* 0x000fe2000fffe03f */
[----:B------:R-:W-:Y:S01]  /*3120*/  QGMMA.64x16x32.F32.E4M3.E4M3 R32, gdesc[UR8], R32 ;  /* 0x00200000082079f3 */ /* 0x000fe20008700820 */
[----:B------:R-:W-:Y:S01]  /*3130*/  UIADD3 UR10, UR6, 0x6, URZ ;  /* 0x00000006060a7890 */ /* 0x000fe2000fffe03f */
[----:B------:R-:W-:Y:S01]  /*3140*/  UMOV UR8, UR20 ;  /* 0x0000001400087c82 */ /* 0x000fe20008000000 */
[----:B------:R-:W-:Y:S01]  /*3150*/  UMOV UR9, 0x40000040 ;  /* 0x4000004000097882 */ /* 0x000fe20000000000 */
[----:B------:R-:W-:Y:S01]  /*3160*/  UMOV UR11, 0x40000040 ;  /* 0x40000040000b7882 */ /* 0x000fe20000000000 */
[----:B------:R-:W-:Y:S05]  /*3170*/  QGMMA.64x16x32.F32.E4M3.E4M3 R24, gdesc[UR16], R24 ;  /* 0x00200000101879f3 */ /* 0x000fea0008700818 */
        /* <DEDUP_REMOVED lines=43> */
[----:B------:R-:W-:Y:S01]  /*3430*/  UMOV UR11, 0x40000040 ;  /* 0x40000040000b7882 */ /* 0x000fe20000000000 */
[----:B------:R-:W-:Y:S01]  /*3440*/  UIADD3 UR6, UR6, 0x706, URZ ;  /* 0x0000070606067890 */ /* 0x000fe2000fffe03f */
[----:B------:R-:W-:Y:S01]  /*3450*/  QGMMA.64x16x32.F32.E4M3.E4M3 R48, gdesc[UR8], R48 ;  /* 0x00200000083079f3 */ /* 0x000fe20008700830 */
[----:B------:R-:W-:Y:S01]  /*3460*/  UMOV UR10, UR13 ;  /* 0x0000000d000a7c82 */ /* 0x000fe20008000000 */
[----:B------:R-:W-:-:S02]  /*3470*/  UMOV UR11, 0x40000040 ;  /* 0x40000040000b7882 */ /* 0x000fc40000000000 */
[----:B------:R-:W-:Y:S01]  /*3480*/  QGMMA.64x16x32.F32.E4M3.E4M3 R40, gdesc[UR8], R40 ;  /* 0x00200000082879f3 */ /* 0x000fe20008700828 */
[----:B------:R-:W-:Y:S01]  /*3490*/  UMOV UR10, UR12 ;  /* 0x0000000c000a7c82 */ /* 0x000fe20008000000 */
[----:B------:R-:W-:Y:S02]  /*34a0*/  UMOV UR11, 0x40000040 ;  /* 0x40000040000b7882 */ /* 0x000fe40000000000 */
[----:B------:R-:W-:Y:S01]  /*34b0*/  QGMMA.64x16x32.F32.E4M3.E4M3 R32, gdesc[UR8], R32 ;  /* 0x00200000082079f3 */ /* 0x000fe20008700820 */
[----:B------:R-:W-:Y:S01]  /*34c0*/  UMOV UR10, UR6 ;  /* 0x00000006000a7c82 */ /* 0x000fe20008000000 */
[----:B------:R-:W-:Y:S02]  /*34d0*/  UMOV UR11, 0x40000040 ;  /* 0x40000040000b7882 */ /* 0x000fe40000000000 */
[----:B------:R-:W-:Y:S01]  /*34e0*/  QGMMA.64x16x32.F32.E4M3.E4M3 R24, gdesc[UR8], R24, gsb0 ;  /* 0x00200000081879f3 */ /* 0x000fe20008000818 */
[----:B0-----:R-:W-:Y:S05]  /*34f0*/  @!P0 BRA `(.L_x_22) ;  /* 0x0000000800208947 */ /* 0x001fea0003800000 */
[----:B------:R-:W-:Y:S02]  /*3500*/  WARPGROUP.DEPBAR.LE gsb0, 0x0 ;  /* 0x00008000000079c5 */ /* 0x000fe40000010000 */
[----:B------:R-:W-:-:S01]  /*3510*/  FADD R227, RZ, R137 ;  /* 0x00000089ffe37221 */ /* 0x000fc20000000000 */
[----:B------:R-:W-:Y:S01]  /*3520*/  FADD R228, RZ, R136 ;  /* 0x00000088ffe47221 */ /* 0x000fe20000000000 */
[----:B------:R-:W-:-:S01]  /*3530*/  FADD R226, RZ, R138 ;  /* 0x0000008affe27221 */ /* 0x000fc20000000000 */
[----:B------:R-:W-:Y:S01]  /*3540*/  FADD R225, RZ, R139 ;  /* 0x0000008bffe17221 */ /* 0x000fe20000000000 */
[----:B------:R-:W-:-:S01]  /*3550*/  FADD R224, RZ, R140 ;  /* 0x0000008cffe07221 */ /* 0x000fc20000000000 */
[----:B------:R0:W-:Y:S01]  /*3560*/  STL [R1+0x68], R227 ;  /* 0x000068e301007387 */ /* 0x0001e20000100800 */
[----:B------:R-:W-:-:S01]  /*3570*/  FADD R223, RZ, R141 ;  /* 0x0000008dffdf7221 */ /* 0x000fc20000000000 */
[----:B------:R-:W-:Y:S01]  /*3580*/  FADD R222, RZ, R142 ;  /* 0x0000008effde7221 */ /* 0x000fe20000000000 */
[----:B------:R-:W-:-:S01]  /*3590*/  FADD R221, RZ, R143 ;  /* 0x0000008fffdd7221 */ /* 0x000fc20000000000 */
[----:B------:R-:W-:Y:S01]  /*35a0*/  FADD R220, RZ, R128 ;  /* 0x00000080ffdc7221 */ /* 0x000fe20000000000 */
[----:B------:R-:W-:-:S01]  /*35b0*/  FADD R219, RZ, R129 ;  /* 0x00000081ffdb7221 */ /* 0x000fc20000000000 */
[----:B------:R-:W-:Y:S01]  /*35c0*/  FADD R218, RZ, R130 ;  /* 0x00000082ffda7221 */ /* 0x000fe20000000000 */
[----:B------:R-:W-:-:S01]  /*35d0*/  FADD R217, RZ, R131 ;  /* 0x00000083ffd97221 */ /* 0x000fc20000000000 */
[----:B------:R-:W-:Y:S01]  /*35e0*/  FADD R216, RZ, R132 ;  /* 0x00000084ffd87221 */ /* 0x000fe20000000000 */
[----:B------:R-:W-:-:S01]  /*35f0*/  FADD R215, RZ, R133 ;  /* 0x00000085ffd77221 */ /* 0x000fc20000000000 */
[----:B0-----:R-:W-:Y:S01]  /*3600*/  FADD R227, RZ, R36 ;  /* 0x00000024ffe37221 */ /* 0x001fe20000000000 */
[----:B------:R-:W-:-:S01]  /*3610*/  FADD R214, RZ, R134 ;  /* 0x00000086ffd67221 */ /* 0x000fc20000000000 */
[----:B------:R-:W-:Y:S01]  /*3620*/  FADD R213, RZ, R135 ;  /* 0x00000087ffd57221 */ /* 0x000fe20000000000 */
[----:B------:R-:W-:-:S01]  /*3630*/  FADD R212, RZ, R120 ;  /* 0x00000078ffd47221 */ /* 0x000fc20000000000 */
[----:B------:R-:W-:Y:S01]  /*3640*/  FADD R211, RZ, R121 ;  /* 0x00000079ffd37221 */ /* 0x000fe20000000000 */
[----:B------:R0:W-:Y:S01]  /*3650*/  STL [R1], R227 ;  /* 0x000000e301007387 */ /* 0x0001e20000100800 */
        /* <DEDUP_REMOVED lines=102> */
[----:B------:R-:W-:-:S02]  /*3cc0*/  FADD R0, RZ, R35 ;  /* 0x00000023ff007221 */ /* 0x000fc40000000000 */
[----:B------:R0:W-:Y:S02]  /*3cd0*/  STL [R1+0x1c], R227 ;  /* 0x00001ce301007387 */ /* 0x0001e40000100800 */
[----:B0-----:R-:W-:-:S05]  /*3ce0*/  FADD R227, RZ, R28 ;  /* 0x0000001cffe37221 */ /* 0x001fca0000000000 */
[----:B------:R0:W-:Y:S02]  /*3cf0*/  STL [R1+0x20], R227 ;  /* 0x000020e301007387 */ /* 0x0001e40000100800 */
[----:B0-----:R-:W-:-:S05]  /*3d00*/  FADD R227, RZ, R29 ;  /* 0x0000001dffe37221 */ /* 0x001fca0000000000 */
[----:B------:R0:W-:Y:S02]  /*3d10*/  STL [R1+0x24], R227 ;  /* 0x000024e301007387 */ /* 0x0001e40000100800 */
[----:B0-----:R-:W-:-:S05]  /*3d20*/  FADD R227, RZ, R30 ;  /* 0x0000001effe37221 */ /* 0x001fca0000000000 */
[----:B------:R0:W-:Y:S02]  /*3d30*/  STL [R1+0x28], R227 ;  /* 0x000028e301007387 */ /* 0x0001e40000100800 */
[----:B0-----:R-:W-:-:S05]  /*3d40*/  FADD R227, RZ, R31 ;  /* 0x0000001fffe37221 */ /* 0x001fca0000000000 */
[----:B------:R0:W-:Y:S04]  /*3d50*/  STL [R1+0x2c], R227 ;  /* 0x00002ce301007387 */ /* 0x0001e80000100800 */
[----:B0-----:R0:W5:Y:S01]  /*3d60*/  LDL.LU R227, [R1+0x68] ;  /* 0x0000680001e37983 */ /* 0x0011620000300800 */
[----:B------:R-:W-:-:S05]  /*3d70*/  UMOV UR59, URZ ;  /* 0x0000003f003b7c82 */ /* 0x000fca0008000000 */
.L_x_22:
[----:B------:R1:W-:Y:S04]  /*3d80*/  STL [R1+0x6c], R2 ;  /* 0x00006c0201007387 */ /* 0x0003e80000100800 */
[----:B-1----:R-:W2:Y:S04]  /*3d90*/  LDL R2, [R1+0x48] ;  /* 0x0000480001027983 */ /* 0x002ea80000100800 */
[----:B------:R1:W-:Y:S04]  /*3da0*/  STL [R1+0x68], R0 ;  /* 0x0000680001007387 */ /* 0x0003e80000100800 */
[----:B-1----:R-:W4:Y:S01]  /*3db0*/  LDL R0, [R1+0x54] ;  /* 0x0000540001007983 */ /* 0x002f220000100800 */
[----:B--2---:R-:W-:-:S03]  /*3dc0*/  R2UR UR6, R2 ;  /* 0x00000000020672ca */ /* 0x004fc600000e0000 */
[----:B------:R1:W5:Y:S01]  /*3dd0*/  LDL.LU R2, [R1+0x6c] ;  /* 0x00006c0001027983 */ /* 0x0003620000300800 */
[----:B----4-:R-:W-:-:S03]  /*3de0*/  R2UR UR8, R0 ;  /* 0x00000000000872ca */ /* 0x010fc600000e0000 */
[----:B------:R1:W5:Y:S06]  /*3df0*/  LDL.LU R0, [R1+0x68] ;  /* 0x0000680001007983 */ /* 0x00036c0000300800 */
[----:B------:R-:W-:-:S04]  /*3e00*/  UIADD3 UR6, UR6, 0x1, URZ ;  /* 0x0000000106067890 */ /* 0x000fc8000fffe03f */
[----:B------:R-:W-:-:S04]  /*3e10*/  UISETP.NE.AND UP0, UPT, UR6, 0x4, UPT ;  /* 0x000000040600788c */ /* 0x000fc8000bf05270 */
[----:B------:R-:W-:Y:S02]  /*3e20*/  USEL UR60, URZ, 0x1, UP0 ;  /* 0x000000013f3c7887 */ /* 0x000fe40008000000 */
[----:B------:R-:W-:Y:S02]  /*3e30*/  USEL UR6, UR6, URZ, UP0 ;  /* 0x0000003f06067287 */ /* 0x000fe40008000000 */
[----:B------:R-:W-:-:S03]  /*3e40*/  ULOP3.LUT UR60, UR8, UR60, URZ, 0x3c, !UPT ;  /* 0x0000003c083c7292 */ /* 0x000fc6000f8e3c3f */
[----:B-1----:R-:W-:-:S09]  /*3e50*/  UMOV UR8, 0x1 ;  /* 0x0000000100087882 */ /* 0x002fd20000000000 */
.L_x_17:
[----:B-----5:R1:W-:Y:S04]  /*3e60*/  STL [R1+0x68], R0 ;  /* 0x0000680001007387 */ /* 0x0203e80000100800 */
[----:B-1----:R-:W2:Y:S02]  /*3e70*/  LDL R0, [R1+0x5c] ;  /* 0x00005c0001007983 */ /* 0x002ea40000100800 */
[----:B--2---:R-:W-:Y:S02]  /*3e80*/  R2UR UR10, R0 ;  /* 0x00000000000a72ca */ /* 0x004fe400000e0000 */
[----:B------:R1:W5:Y:S11]  /*3e90*/  LDL.LU R0, [R1+0x68] ;  /* 0x0000680001007983 */ /* 0x0003760000300800 */
[----:B------:R-:W-:-:S04]  /*3ea0*/  UISETP.LT.AND UP0, UPT, UR10, 0x1, UPT ;  /* 0x000000010a00788c */ /* 0x000fc8000bf01270 */
[----:B------:R-:W-:-:S04]  /*3eb0*/  USEL UR9, UR10, 0x1, UP0 ;  /* 0x000000010a097887 */ /* 0x000fc80008000000 */
[----:B------:R-:W-:-:S04]  /*3ec0*/  UIADD3 UR9, UR10, -UR9, URZ ;  /* 0x800000090a097290 */ /* 0x000fc8000fffe03f */
[----:B------:R-:W-:-:S06]  /*3ed0*/  UISETP.GE.AND UP0, UPT, UR9, 0x1, UPT ;  /* 0x000000010900788c */ /* 0x000fcc000bf06270 */
[----:B------:R-:W-:-:S13]  /*3ee0*/  PLOP3.LUT P0, PT, PT, PT, UP0, 0x80, 0x0 ;  /* 0x000000000000781c */ /* 0x000fda0003f0f008 */
[----:B-1----:R-:W-:Y:S05]  /*3ef0*/  @!P0 BRA `(.L_x_23) ;  /* 0x0000002000a88947 */ /* 0x002fea0003800000 */
[----:B------:R-:W-:Y:S04]  /*3f00*/  STL [R1+0x6c], R2 ;  /* 0x00006c0201007387 */ /* 0x000fe80000100800 */
[----:B-----5:R1:W-:Y:S04]  /*3f10*/  STL [R1+0x68], R0 ;  /* 0x0000680001007387 */ /* 0x0203e80000100800 */
[----:B-1----:R-:W2:Y:S01]  /*3f20*/  LDL R0, [R1+0x48] ;  /* 0x0000480001007983 */ /* 0x002ea20000100800 */
[----:B------:R-:W-:-:S05]  /*3f30*/  IMAD.U32 R2, RZ, RZ, UR9 ;  /* 0x00000009ff027e24 */ /* 0x000fca000f8e00ff */
[----:B------:R1:W-:Y:S04]  /*3f40*/  STL [R1+0x30], R2 ;  /* 0x0000300201007387 */ /* 0x0003e80000100800 */
[----:B-1----:R1:W5:Y:S01]  /*3f50*/  LDL.LU R2, [R1+0x6c] ;  /* 0x00006c0001027983 */ /* 0x0023620000300800 */
[----:B--2---:R-:W-:-:S03]  /*3f60*/  R2UR UR61, R0 ;  /* 0x00000000003d72ca */ /* 0x004fc600000e0000 */
[----:B------:R1:W5:-:S12]  /*3f70*/  LDL.LU R0, [R1+0x68] ;  /* 0x0000680001007983 */ /* 0x0003580000300800 */
.L_x_31:
[----:B--2--5:R2:W-:Y:S04]  /*3f80*/  STL [R1+0x68], R0 ;  /* 0x0000680001007387 */ /* 0x0245e80000100800 */
[----:B--2---:R-:W2:Y:S02]  /*3f90*/  LDL R0, [R1+0x38] ;  /* 0x0000380001007983 */ /* 0x004ea40000100800 */
[----:B--2---:R-:W-:Y:S02]  /*3fa0*/  R2UR UR9, R0 ;  /* 0x00000000000972ca */ /* 0x004fe400000e0000 */
[----:B------:R2:W5:Y:S11]  /*3fb0*/  LDL.LU R0, [R1+0x68] ;  /* 0x0000680001007983 */ /* 0x0005760000300800 */
[----:B------:R-:W-:-:S06]  /*3fc0*/  UISETP.NE.AND UP0, UPT, UR9, 0x3, UPT ;  /* 0x000000030900788c */ /* 0x000fcc000bf05270 */
[----:B------:R-:W-:-:S13]  /*3fd0*/  PLOP3.LUT P1, PT, PT, PT, UP0, 0x80, 0x0 ;  /* 0x000000000000781c */ /* 0x000fda0003f2f008 */
[----:B--2---:R-:W-:Y:S05]  /*3fe0*/  @!P1 BRA `(.L_x_24) ;  /* 0x0000000000049947 */ /* 0x004fea0003800000 */
[----:B------:R-:W-:Y:S01]  /*3ff0*/  BPT.TRAP 0x1 ;  /* 0x000000040000795c */ /* 0x000fe20000300000 */
.L_x_24:
[----:B------:R-:W2:Y:S01]  /*4000*/  S2UR UR9, SR_CgaCtaId ;  /* 0x00000000000979c3 */ /* 0x000ea20000008800 */
[----:B------:R-:W-:Y:S01]  /*4010*/  UMOV UR58, 0x400 ;  /* 0x00000400003a7882 */ /* 0x000fe20000000000 */
[----:B------:R-:W-:-:S05]  /*4020*/  IMAD.U32 R229, RZ, RZ, UR60 ;  /* 0x0000003cffe57e24 */ /* 0x000fca000f8e00ff */
[----:B------:R-:W-:Y:S01]  /*4030*/  SHF.L.U32 R229, R229, 0x1f, RZ ;  /* 0x0000001fe5e57819 */ /* 0x000fe200000006ff */
[----:B--2---:R-:W-:-:S04]  /*4040*/  ULEA UR58, UR9, UR58, 0x18 ;  /* 0x0000003a093a7291 */ /* 0x004fc8000f8ec03f */
[----:B------:R-:W-:-:S09]  /*4050*/  ULEA UR9, UR6, UR58, 0x3 ;  /* 0x0000003a06097291 */ /* 0x000fd2000f8e183f */
[----:B------:R2:W4:Y:S01]  /*4060*/  SYNCS.PHASECHK.TRANS64.TRYWAIT P0, [UR9], R229 ;  /* 0x000000e5ff0075a7 */ /* 0x0005220008000149 */
[----:B------:R-:W-:Y:S05]  /*4070*/  @!P1 BRA `(.L_x_25) ;  /* 0x0000000000049947 */ /* 0x000fea0003800000 */
[----:B------:R-:W-:Y:S01]  /*4080*/  BPT.TRAP 0x1 ;  /* 0x000000040000795c */ /* 0x000fe20000300000 */
.L_x_25:
[----:B----4-:R-:W-:Y:S05]  /*4090*/  @P0 BRA `(.L_x_26) ;  /* 0x0000000000080947 */ /* 0x010fea0003800000 */
[----:B------:R-:W4:Y:S02]  /*40a0*/  SYNCS.PHASECHK.TRANS64.TRYWAIT P0, [UR9], R229 ;  /* 0x000000e5ff0075a7 */ /* 0x000f240008000149 */
[----:B----4-:R-:W-:Y:S05]  /*40b0*/  @!P0 BRA `(.L_x_27) ;  /* 0x000000dc00188947 */ /* 0x010fea0003800000 */
.L_x_26:
[----:B-----5:R4:W-:Y:S04]  /*40c0*/  STL [R1+0x68], R0 ;  /* 0x0000680001007387 */ /* 0x0209e80000100800 */
[----:B----4-:R-:W4:Y:S01]  /*40d0*/  LDL R0, [R1+0x34] ;  /* 0x0000340001007983 */ /* 0x010f220000100800 */
[----:B------:R-:W-:Y:S02]  /*40e0*/  UISETP.NE.AND UP0, UPT, UR7, URZ, UPT ;  /* 0x0000003f0700728c */ /* 0x000fe4000bf05270 */
[----:B------:R-:W-:-:S04]  /*40f0*/  UIADD3 UR7, UR58, 0x10100, URZ ;  /* 0x000101003a077890 */ /* 0x000fc8000fffe03f */
[----:B------:R-:W-:Y:S02]  /*4100*/  USHF.R.U32.HI UR7, URZ, 0x4, UR7 ;  /* 0x000000043f077899 */ /* 0x000fe40008011607 */
[----:B------:R-:W-:Y:S02]  /*4110*/  USEL UR8, UR8, URZ, !UP0 ;  /* 0x0000003f08087287 */ /* 0x000fe4000c000000 */
[----:B------:R-:W-:Y:S02]  /*4120*/  ULOP3.LUT UR7, UR7, 0x3fff, URZ, 0xc0, !UPT ;  /* 0x00003fff07077892 */ /* 0x000fe4000f8ec03f */
[----:B------:R-:W-:Y:S02]  /*4130*/  UISETP.NE.U32.AND UP0, UPT, UR8, URZ, UPT ;  /* 0x0000003f0800728c */ /* 0x000fe4000bf05070 */
[----:B------:R-:W-:Y:S01]  /*4140*/  ULOP3.LUT UR7, UR7, 0x10000, URZ, 0xfc, !UPT ;  /* 0x0001000007077892 */ /* 0x000fe2000f8efc3f */
[----:B------:R-:W-:-:S03]  /*4150*/  WARPGROUP.ARRIVE ;  /* 0x00000000000079c5 */ /* 0x000fc60000000000 */
[----:B------:R-:W-:Y:S01]  /*4160*/  UIMAD UR7, UR6, 0x780, UR7 ;  /* 0x00000780060778a4 */ /* 0x000fe2000f8e0207 */
[----:B------:R-:W-:Y:S01]  /*4170*/  UMOV UR13, 0x40000040 ;  /* 0x40000040000d7882 */ /* 0x000fe20000000000 */
[----:B------:R-:W-:Y:S02]  /*4180*/  UMOV UR15, 0x40000040 ;  /* 0x40000040000f7882 */ /* 0x000fe40000000000 */
[----:B------:R-:W-:Y:S02]  /*4190*/  UIADD3 UR22, UR7, 0x80, URZ ;  /* 0x0000008007167890 */ /* 0x000fe4000fffe03f */
[----:B------:R-:W-:Y:S02]  /*41a0*/  UIADD3 UR26, UR7, 0x100, URZ ;  /* 0x00000100071a7890 */ /* 0x000fe4000fffe03f */
[----:B------:R-:W-:Y:S01]  /*41b0*/  UMOV UR14, UR7 ;  /* 0x00000007000e7c82 */ /* 0x000fe20008000000 */
[----:B------:R-:W-:Y:S02]  /*41c0*/  UIADD3 UR30, UR7, 0x180, URZ ;  /* 0x00000180071e7890 */ /* 0x000fe4000fffe03f */
[----:B------:R-:W-:Y:S01]  /*41d0*/  UIADD3 UR34, UR7, 0x200, URZ ;  /* 0x0000020007227890 */ /* 0x000fe2000fffe03f */
[----:B------:R-:W-:Y:S01]  /*41e0*/  UMOV UR21, UR13 ;  /* 0x0000000d00157c82 */ /* 0x000fe20008000000 */
[----:B------:R-:W-:Y:S01]  /*41f0*/  UMOV UR23, 0x40000040 ;  /* 0x4000004000177882 */ /* 0x000fe20000000000 */
[----:B------:R-:W-:Y:S01]  /*4200*/  UMOV UR25, UR13 ;  /* 0x0000000d00197c82 */ /* 0x000fe20008000000 */
[----:B------:R-:W-:Y:S01]  /*4210*/  UMOV UR27, 0x40000040 ;  /* 0x40000040001b7882 */ /* 0x000fe20000000000 */
[----:B------:R-:W-:Y:S01]  /*4220*/  UMOV UR29, UR13 ;  /* 0x0000000d001d7c82 */ /* 0x000fe20008000000 */
[----:B------:R-:W-:Y:S01]  /*4230*/  UMOV UR31, 0x40000040 ;  /* 0x40000040001f7882 */ /* 0x000fe20000000000 */
[----:B------:R-:W-:Y:S01]  /*4240*/  UIADD3 UR42, UR7, 0x300, URZ ;  /* 0x00000300072a7890 */ /* 0x000fe2000fffe03f */
[----:B------:R-:W-:Y:S01]  /*4250*/  UMOV UR33, UR13 ;  /* 0x0000000d00217c82 */ /* 0x000fe20008000000 */
[----:B------:R-:W-:Y:S01]  /*4260*/  UMOV UR35, 0x40000040 ;  /* 0x4000004000237882 */ /* 0x000fe20000000000 */
[----:B------:R-:W-:Y:S01]  /*4270*/  UIADD3 UR18, UR7, 0x380, URZ ;  /* 0x0000038007127890 */ /* 0x000fe2000fffe03f */
[----:B------:R-:W-:Y:S01]  /*4280*/  UMOV UR41, UR13 ;  /* 0x0000000d00297c82 */ /* 0x000fe20008000000 */
[----:B------:R-:W-:Y:S01]  /*4290*/  UMOV UR43, 0x40000040 ;  /* 0x40000040002b7882 */ /* 0x000fe20000000000 */
[----:B------:R-:W-:Y:S01]  /*42a0*/  UMOV UR17, UR13 ;  /* 0x0000000d00117c82 */ /* 0x000fe20008000000 */
[----:B------:R-:W-:Y:S01]  /*42b0*/  UMOV UR19, 0x40000040 ;  /* 0x4000004000137882 */ /* 0x000fe20000000000 */
[----:B------:R-:W-:Y:S01]  /*42c0*/  UMOV UR37, UR13 ;  /* 0x0000000d00257c82 */ /* 0x000fe20008000000 */
[----:B------:R-:W-:Y:S01]  /*42d0*/  UMOV UR39, 0x40000040 ;  /* 0x4000004000277882 */ /* 0x000fe20000000000 */
[----:B------:R-:W-:-:S02]  /*42e0*/  UIADD3 UR46, UR7, 0x506, URZ ;  /* 0x00000506072e7890 */ /* 0x000fc4000fffe03f */
[----:B------:R-:W-:Y:S02]  /*42f0*/  UIADD3 UR50, UR7, 0x586, URZ ;  /* 0x0000058607327890 */ /* 0x000fe4000fffe03f */
[----:B------:R-:W-:Y:S01]  /*4300*/  UIADD3 UR54, UR7, 0x606, URZ ;  /* 0x0000060607367890 */ /* 0x000fe2000fffe03f */
[----:B------:R-:W-:Y:S01]  /*4310*/  UMOV UR47, 0x40000040 ;  /* 0x40000040002f7882 */ /* 0x000fe20000000000 */
[----:B------:R-:W-:Y:S01]  /*4320*/  UMOV UR51, 0x40000040 ;  /* 0x4000004000337882 */ /* 0x000fe20000000000 */
[----:B------:R-:W-:Y:S01]  /*4330*/  UMOV UR55, 0x40000040 ;  /* 0x4000004000377882 */ /* 0x000fe20000000000 */
[----:B----4-:R-:W-:Y:S02]  /*4340*/  R2UR UR9, R0 ;  /* 0x00000000000972ca */ /* 0x010fe400000e0000 */
[----:B------:R4:W5:Y:S01]  /*4350*/  LDL.LU R0, [R1+0x68] ;  /* 0x0000680001007983 */ /* 0x0009620000300800 */
[----:B------:R-:W-:-:S10]  /*4360*/  UIADD3 UR59, UR59, 0x4, URZ ;  /* 0x000000043b3b7890 */ /* 0x000fd4000fffe03f */
[----:B------:R-:W-:-:S03]  /*4370*/  ULOP3.LUT UR12, UR9, 0x10000, URZ, 0xfc, !UPT ;  /* 0x00010000090c7892 */ /* 0x000fc6000f8efc3f */
[----:B------:R-:W-:Y:S01]  /*4380*/  UMOV UR9, UR13 ;  /* 0x0000000d00097c82 */ /* 0x000fe20008000000 */
[----:B------:R-:W-:-:S04]  /*4390*/  ULEA UR12, UR6, UR12, 0xa ;  /* 0x0000000c060c7291 */ /* 0x000fc8000f8e503f */
[----:B------:R-:W-:Y:S02]  /*43a0*/  UIADD3 UR11, UR12, 0x2, URZ ;  /* 0x000000020c0b7890 */ /* 0x000fe4000fffe03f */
[----:B------:R-:W-:Y:S02]  /*43b0*/  UIADD3 UR10, UR12, 0x4, URZ ;  /* 0x000000040c0a7890 */ /* 0x000fe4000fffe03f */
[----:B------:R-:W-:Y:S01]  /*43c0*/  UMOV UR20, UR12 ;  /* 0x0000000c00147c82 */ /* 0x000fe20008000000 */
[----:B------:R-:W-:Y:S01]  /*43d0*/  QGMMA.64x16x32.F32.E4M3.E4M3 R136, gdesc[UR12], R136, UP0 ;  /* 0x002000000c8879f3 */ /* 0x000fe2000bf00888 */
[----:B------:R-:W-:Y:S01]  /*43e0*/  UIADD3 UR14, UR7, 0x280, URZ ;  /* 0x00000280070e7890 */ /* 0x000fe2000fffe03f */
[----:B------:R-:W-:Y:S01]  /*43f0*/  UMOV UR24, UR12 ;  /* 0x0000000c00187c82 */ /* 0x000fe20008000000 */
[----:B------:R-:W-:Y:S01]  /*4400*/  UMOV UR28, UR12 ;  /* 0x0000000c001c7c82 */ /* 0x000fe20008000000 */
[----:B------:R-:W-:Y:S01]  /*4410*/  QGMMA.64x16x32.F32.E4M3.E4M3 R128, gdesc[UR20], R128, UP0 ;  /* 0x00200000148079f3 */ /* 0x000fe2000bf00880 */
[----:B------:R-:W-:Y:S01]  /*4420*/  UMOV UR32, UR12 ;  /* 0x0000000c00207c82 */ /* 0x000fe20008000000 */
[----:B------:R-:W-:Y:S01]  /*4430*/  UMOV UR15, 0x40000040 ;  /* 0x40000040000f7882 */ /* 0x000fe20000000000 */
[----:B------:R-:W-:Y:S01]  /*4440*/  UMOV UR40, UR12 ;  /* 0x0000000c00287c82 */ /* 0x000fe20008000000 */
[----:B------:R-:W-:Y:S01]  /*4450*/  QGMMA.64x16x32.F32.E4M3.E4M3 R120, gdesc[UR24], R120, UP0 ;  /* 0x00200000187879f3 */ /* 0x000fe2000bf00878 */
[----:B------:R-:W-:-:S02]  /*4460*/  UIADD3 UR38, UR12, 0x6, URZ ;  /* 0x000000060c267890 */ /* 0x000fc4000fffe03f */
[----:B------:R-:W-:Y:S01]  /*4470*/  UMOV UR16, UR12 ;  /* 0x0000000c00107c82 */ /* 0x000fe20008000000 */
[----:B------:R-:W-:Y:S01]  /*4480*/  QGMMA.64x16x32.F32.E4M3.E4M3 R112, gdesc[UR28], R112, UP0 ;  /* 0x002000001c7079f3 */ /* 0x000fe2000bf00870 */
[----:B------:R-:W-:Y:S02]  /*4490*/  UIADD3 UR22, UR7, 0x500, URZ ;  /* 0x0000050007167890 */ /* 0x000fe4000fffe03f */
[----:B------:R-:W-:Y:S01]  /*44a0*/  UIADD3 UR26, UR7, 0x580, URZ ;  /* 0x00000580071a7890 */ /* 0x000fe2000fffe03f */
[----:B------:R-:W-:Y:S01]  /*44b0*/  QGMMA.64x16x32.F32.E4M3.E4M3 R104, gdesc[UR32], R104, UP0 ;  /* 0x00200000206879f3 */ /* 0x000fe2000bf00868 */
[----:B------:R-:W-:Y:S01]  /*44c0*/  UMOV UR8, UR12 ;  /* 0x0000000c00087c82 */ /* 0x000fe20008000000 */
[----:B------:R-:W-:Y:S02]  /*44d0*/  UIADD3 UR30, UR7, 0x600, URZ ;  /* 0x00000600071e7890 */ /* 0x000fe4000fffe03f */
[----:B------:R-:W-:Y:S01]  /*44e0*/  QGMMA.64x16x32.F32.E4M3.E4M3 R96, gdesc[UR12], R96, UP0 ;  /* 0x002000000c6079f3 */ /* 0x000fe2000bf00860 */
[----:B------:R-:W-:-:S02]  /*44f0*/  UIADD3 UR14, UR7, 0x400, URZ ;  /* 0x00000400070e7890 */ /* 0x000fc4000fffe03f */
[----:B------:R-:W-:Y:S01]  /*4500*/  UIADD3 UR15, UR7, 0x480, URZ ;  /* 0x00000480070f7890 */ /* 0x000fe2000fffe03f */
[----:B------:R-:W-:Y:S01]  /*4510*/  QGMMA.64x16x32.F32.E4M3.E4M3 R88, gdesc[UR40], R88, UP0 ;  /* 0x00200000285879f3 */ /* 0x000fe2000bf00858 */
[----:B------:R-:W-:Y:S01]  /*4520*/  UMOV UR40, UR11 ;  /* 0x0000000b00287c82 */ /* 0x000fe20008000000 */
[----:B------:R-:W-:Y:S01]  /*4530*/  UMOV UR11, 0x40000040 ;  /* 0x40000040000b7882 */ /* 0x000fe20000000000 */
[----:B------:R-:W-:Y:S01]  /*4540*/  UIADD3 UR34, UR7, 0x680, URZ ;  /* 0x0000068007227890 */ /* 0x000fe2000fffe03f */
[----:B------:R-:W-:Y:S01]  /*4550*/  QGMMA.64x16x32.F32.E4M3.E4M3 R80, gdesc[UR16], R80, UP0 ;  /* 0x00200000105079f3 */ /* 0x000fe2000bf00850 */
[----:B------:R-:W-:Y:S01]  /*4560*/  UMOV UR16, UR10 ;  /* 0x0000000a00107c82 */ /* 0x000fe20008000000 */
[----:B------:R-:W-:Y:S01]  /*4570*/  UMOV UR10, UR14 ;  /* 0x0000000e000a7c82 */ /* 0x000fe20008000000 */
[----:B------:R-:W-:Y:S01]  /*4580*/  UMOV UR36, UR12 ;  /* 0x0000000c00247c82 */ /* 0x000fe20008000000 */
[----:B------:R-:W-:Y:S01]  /*4590*/  QGMMA.64x16x32.F32.E4M3.E4M3 R72, gdesc[UR8], R72, UP0 ;  /* 0x00200000084879f3 */ /* 0x000fe2000bf00848 */
[----:B------:R-:W-:Y:S01]  /*45a0*/  UMOV UR8, UR38 ;  /* 0x0000002600087c82 */ /* 0x000fe20008000000 */
[----:B------:R-:W-:Y:S01]  /*45b0*/  UMOV UR38, UR15 ;  /* 0x0000000f00267c82 */ /* 0x000fe20008000000 */
[----:B------:R-:W-:Y:S01]  /*45c0*/  UIADD3 UR14, UR7, 0x700, URZ ;  /* 0x00000700070e7890 */ /* 0x000fe2000fffe03f */
[----:B------:R-:W-:Y:S01]  /*45d0*/  QGMMA.64x16x32.F32.E4M3.E4M3 R64, gdesc[UR36], R64, UP0 ;  /* 0x00200000244079f3 */ /* 0x000fe2000bf00840 */
[----:B------:R-:W-:Y:S01]  /*45e0*/  UMOV UR20, UR12 ;  /* 0x0000000c00147c82 */ /* 0x000fe20008000000 */
[----:B------:R-:W-:Y:S01]  /*45f0*/  UMOV UR21, UR13 ;  /* 0x0000000d00157c82 */ /* 0x000fe20008000000 */
[----:B------:R-:W-:Y:S01]  /*4600*/  UMOV UR23, 0x40000040 ;  /* 0x4000004000177882 */ /* 0x000fe20000000000 */
[----:B------:R-:W-:Y:S01]  /*4610*/  UMOV UR24, UR12 ;  /* 0x0000000c00187c82 */ /* 0x000fe20008000000 */
[----:B------:R-:W-:Y:S01]  /*4620*/  UMOV UR25, UR13 ;  /* 0x0000000d00197c82 */ /* 0x000fe20008000000 */
[----:B------:R-:W-:Y:S01]  /*4630*/  UMOV UR27, 0x40000040 ;  /* 0x40000040001b7882 */ /* 0x000fe20000000000 */
[----:B------:R-:W-:Y:S01]  /*4640*/  UMOV UR28, UR12 ;  /* 0x0000000c001c7c82 */ /* 0x000fe20008000000 */
[----:B------:R-:W-:Y:S01]  /*4650*/  UMOV UR29, UR13 ;  /* 0x0000000d001d7c82 */ /* 0x000fe20008000000 */
[----:B------:R-:W-:Y:S01]  /*4660*/  QGMMA.64x16x32.F32.E4M3.E4M3 R56, gdesc[UR20], R56, UP0 ;  /* 0x00200000143879f3 */ /* 0x000fe2000bf00838 */
[----:B------:R-:W-:Y:S01]  /*4670*/  UMOV UR31, 0x40000040 ;  /* 0x40000040001f7882 */ /* 0x000fe20000000000 */
[----:B------:R-:W-:Y:S01]  /*4680*/  UMOV UR32, UR12 ;  /* 0x0000000c00207c82 */ /* 0x000fe20008000000 */
[----:B------:R-:W-:Y:S01]  /*4690*/  UMOV UR33, UR13 ;  /* 0x0000000d00217c82 */ /* 0x000fe20008000000 */
[----:B------:R-:W-:Y:S01]  /*46a0*/  QGMMA.64x16x32.F32.E4M3.E4M3 R48, gdesc[UR24], R48, UP0 ;  /* 0x00200000183079f3 */ /* 0x000fe2000bf00830 */
[----:B------:R-:W-:Y:S01]  /*46b0*/  UMOV UR35, 0x40000040 ;  /* 0x4000004000237882 */ /* 0x000fe20000000000 */
[----:B------:R-:W-:Y:S01]  /*46c0*/  UMOV UR15, 0x40000040 ;  /* 0x40000040000f7882 */ /* 0x000fe20000000000 */
[----:B------:R-:W-:Y:S01]  /*46d0*/  UIADD3 UR42, UR7, 0x2, URZ ;  /* 0x00000002072a7890 */ /* 0x000fe2000fffe03f */
[----:B------:R-:W-:Y:S01]  /*46e0*/  QGMMA.64x16x32.F32.E4M3.E4M3 R40, gdesc[UR28], R40, UP0 ;  /* 0x002000001c2879f3 */ /* 0x000fe2000bf00828 */
[----:B------:R-:W-:Y:S01]  /*46f0*/  UIADD3 UR10, UR7, 0x82, URZ ;  /* 0x00000082070a7890 */ /* 0x000fe2000fffe03f */
[----:B------:R-:W-:-:S02]  /*4700*/  UMOV UR41, 0x40000040 ;  /* 0x4000004000297882 */ /* 0x000fc40000000000 */
[----:B------:R-:W-:Y:S01]  /*4710*/  QGMMA.64x16x32.F32.E4M3.E4M3 R32, gdesc[UR32], R32, UP0 ;  /* 0x00200000202079f3 */ /* 0x000fe2000bf00820 */
[----:B------:R-:W-:Y:S01]  /*4720*/  UMOV UR43, 0x40000040 ;  /* 0x40000040002b7882 */ /* 0x000fe20000000000 */
[----:B------:R-:W-:Y:S02]  /*4730*/  UIADD3 UR22, UR7, 0x102, URZ ;  /* 0x0000010207167890 */ /* 0x000fe4000fffe03f */
[----:B------:R-:W-:Y:S01]  /*4740*/  QGMMA.64x16x32.F32.E4M3.E4M3 R24, gdesc[UR12], R24, UP0 ;  /* 0x002000000c1879f3 */ /* 0x000fe2000bf00818 */
[----:B------:R-:W-:Y:S02]  /*4750*/  UIADD3 UR26, UR7, 0x182, URZ ;  /* 0x00000182071a7890 */ /* 0x000fe4000fffe03f */
        /* <DEDUP_REMOVED lines=10> */
[----:B------:R-:W-:Y:S01]  /*4800*/  UIADD3 UR14, UR7, 0x382, URZ ;  /* 0x00000382070e7890 */ /* 0x000fe2000fffe03f */
[----:B------:R-:W-:Y:S01]  /*4810*/  QGMMA.64x16x32.F32.E4M3.E4M3 R120, gdesc[UR20], R120 ;  /* 0x00200000147879f3 */ /* 0x000fe20008700878 */
[----:B------:R-:W-:Y:S01]  /*4820*/  UMOV UR24, UR40 ;  /* 0x0000002800187c82 */ /* 0x000fe20008000000 */
[----:B------:R-:W-:Y:S01]  /*4830*/  UMOV UR25, UR41 ;  /* 0x0000002900197c82 */ /* 0x000fe20008000000 */
[----:B------:R-:W-:Y:S01]  /*4840*/  UMOV UR27, 0x40000040 ;  /* 0x40000040001b7882 */ /* 0x000fe20000000000 */
        /* <DEDUP_REMOVED lines=15> */
[----:B------:R-:W-:-:S02]  /*4940*/  UIADD3 UR30, UR7, 0x582, URZ ;  /* 0x00000582071e7890 */ /* 0x000fc4000fffe03f */
[----:B------:R-:W-:Y:S01]  /*4950*/  UIADD3 UR34, UR7, 0x602, URZ ;  /* 0x0000060207227890 */ /* 0x000fe2000fffe03f */
[----:B------:R-:W-:Y:S01]  /*4960*/  QGMMA.64x16x32.F32.E4M3.E4M3 R88, gdesc[UR36], R88 ;  /* 0x00200000245879f3 */ /* 0x000fe20008700858 */
[----:B------:R-:W-:Y:S01]  /*4970*/  UMOV UR12, UR40 ;  /* 0x00000028000c7c82 */ /* 0x000fe20008000000 */
[----:B------:R-:W-:Y:S01]  /*4980*/  UMOV UR13, UR41 ;  /* 0x00000029000d7c82 */ /* 0x000fe20008000000 */
[----:B------:R-:W-:Y:S01]  /*4990*/  UMOV UR15, 0x40000040 ;  /* 0x40000040000f7882 */ /* 0x000fe20000000000 */
[----:B------:R-:W-:Y:S01]  /*49a0*/  UIADD3 UR38, UR7, 0x682, URZ ;  /* 0x0000068207267890 */ /* 0x000fe2000fffe03f */
[----:B------:R-:W-:Y:S01]  /*49b0*/  QGMMA.64x16x32.F32.E4M3.E4M3 R80, gdesc[UR12], R80 ;  /* 0x002000000c5079f3 */ /* 0x000fe20008700850 */
        /* <DEDUP_REMOVED lines=11> */
[----:B------:R-:W-:Y:S01]  /*4a70*/  QGMMA.64x16x32.F32.E4M3.E4M3 R64, gdesc[UR20], R64 ;  /* 0x00200000144079f3 */ /* 0x000fe20008700840 */
        /* <DEDUP_REMOVED lines=13> */
[----:B------:R-:W-:-:S02]  /*4b50*/  UIADD3 UR18, UR7, 0x4, URZ ;  /* 0x0000000407127890 */ /* 0x000fc4000fffe03f */
[----:B------:R-:W-:Y:S01]  /*4b60*/  QGMMA.64x16x32.F32.E4M3.E4M3 R32, gdesc[UR36], R32 ;  /* 0x00200000242079f3 */ /* 0x000fe20008700820 */
[----:B------:R-:W-:Y:S01]  /*4b70*/  UIADD3 UR10, UR7, 0x84, URZ ;  /* 0x00000084070a7890 */ /* 0x000fe2000fffe03f */
[----:B------:R-:W-:Y:S02]  /*4b80*/  UMOV UR17, 0x40000040 ;  /* 0x4000004000117882 */ /* 0x000fe40000000000 */
[----:B------:R-:W-:Y:S01]  /*4b90*/  QGMMA.64x16x32.F32.E4M3.E4M3 R24, gdesc[UR12], R24 ;  /* 0x002000000c1879f3 */ /* 0x000fe20008700818 */
[----:B------:R-:W-:Y:S01]  /*4ba0*/  UMOV UR19, 0x40000040 ;  /* 0x4000004000137882 */ /* 0x000fe20000000000 */
[----:B------:R-:W-:Y:S02]  /*4bb0*/  UIADD3 UR22, UR7, 0x104, URZ ;  /* 0x0000010407167890 */ /* 0x000fe4000fffe03f */
[----:B------:R-:W-:Y:S01]  /*4bc0*/  QGMMA.64x16x32.F32.E4M3.E4M3 R136, gdesc[UR16], R136 ;  /* 0x00200000108879f3 */ /* 0x000fe20008700888 */
[----:B------:R-:W-:Y:S01]  /*4bd0*/  UMOV UR18, UR10 ;  /* 0x0000000a00127c82 */ /* 0x000fe20008000000 */
[----:B------:R-:W-:Y:S01]  /*4be0*/  UMOV UR19, 0x40000040 ;  /* 0x4000004000137882 */ /* 0x000fe20000000000 */
[----:B------:R-:W-:Y:S01]  /*4bf0*/  UIADD3 UR26, UR7, 0x184, URZ ;  /* 0x00000184071a7890 */ /* 0x000fe2000fffe03f */
[----:B------:R-:W-:Y:S01]  /*4c00*/  QGMMA.64x16x32.F32.E4M3.E4M3 R128, gdesc[UR16], R128 ;  /* 0x00200000108079f3 */ /* 0x000fe20008700880 */
[----:B------:R-:W-:-:S02]  /*4c10*/  UIADD3 UR30, UR7, 0x204, URZ ;  /* 0x00000204071e7890 */ /* 0x000fc4000fffe03f */
[----:B------:R-:W-:Y:S02]  /*4c20*/  UIADD3 UR34, UR7, 0x284, URZ ;  /* 0x0000028407227890 */ /* 0x000fe4000fffe03f */
        /* <DEDUP_REMOVED lines=34> */
[----:B------:R-:W-:Y:S01]  /*4e50*/  QGMMA.64x16x32.F32.E4M3.E4M3 R80, gdesc[UR36], R80 ;  /* 0x00200000245079f3 */ /* 0x000fe20008700850 */
[----:B------:R-:W-:Y:S01]  /*4e60*/  UMOV UR19, 0x40000040 ;  /* 0x4000004000137882 */ /* 0x000fe20000000000 */
[----:B------:R-:W-:Y:S01]  /*4e70*/  UIADD3 UR42, UR7, 0x704, URZ ;  /* 0x00000704072a7890 */ /* 0x000fe2000fffe03f */
        /* <DEDUP_REMOVED lines=34> */
[----:B------:R-:W-:Y:S02]  /*50a0*/  UIADD3 UR30, UR7, 0x306, URZ ;  /* 0x00000306071e7890 */ /* 0x000fe4000fffe03f */
[----:B------:R-:W-:Y:S02]  /*50b0*/  UIADD3 UR34, UR7, 0x386, URZ ;  /* 0x0000038607227890 */ /* 0x000fe4000fffe03f */
[----:B------:R-:W-:Y:S01]  /*50c0*/  UIADD3 UR38, UR7, 0x406, URZ ;  /* 0x0000040607267890 */ /* 0x000fe2000fffe03f */
        /* <DEDUP_REMOVED lines=10> */
[----:B------:R-:W-:Y:S01]  /*5170*/  UMOV UR20, UR8 ;  /* 0x0000000800147c82 */ /* 0x000fe20008000000 */
        /* <DEDUP_REMOVED lines=28> */
[----:B------:R-:W-:Y:S01]  /*5340*/  UMOV UR48, UR8 ;  /* 0x0000000800307c82 */ /* 0x000fe20008000000 */
[----:B------:R-:W-:Y:S01]  /*5350*/  UMOV UR49, UR9 ;  /* 0x0000000900317c82 */ /* 0x000fe20008000000 */
[----:B------:R-:W-:Y:S01]  /*5360*/  UMOV UR52, UR8 ;  /* 0x0000000800347c82 */ /* 0x000fe20008000000 */
[----:B------:R-:W-:Y:S01]  /*5370*/  QGMMA.64x16x32.F32.E4M3.E4M3 R64, gdesc[UR40], R64 ;  /* 0x00200000284079f3 */ /* 0x000fe20008700840 */
[----:B------:R-:W-:Y:S01]  /*5380*/  UMOV UR53, UR9 ;  /* 0x0000000900357c82 */ /* 0x000fe20008000000 */
[----:B------:R-:W-:Y:S01]  /*5390*/  UMOV UR11, 0x40000040 ;  /* 0x40000040000b7882 */ /* 0x000fe20000000000 */
[----:B------:R-:W-:Y:S01]  /*53a0*/  ULDC UR15, c[0x0][0x50c] ;  /* 0x00014300000f7ab9 */ /* 0x000fe20000000800 */
[----:B------:R-:W-:Y:S01]  /*53b0*/  QGMMA.64x16x32.F32.E4M3.E4M3 R56, gdesc[UR44], R56 ;  /* 0x002000002c3879f3 */ /* 0x000fe20008700838 */
[----:B------:R-:W-:-:S03]  /*53c0*/  UISETP.NE.AND UP0, UPT, UR59, UR15, UPT ;  /* 0x0000000f3b00728c */ /* 0x000fc6000bf05270 */
[----:B------:R-:W-:Y:S04]  /*53d0*/  QGMMA.64x16x32.F32.E4M3.E4M3 R48, gdesc[UR48], R48 ;  /* 0x00200000303079f3 */ /* 0x000fe80008700830 */
[----:B------:R-:W-:Y:S04]  /*53e0*/  QGMMA.64x16x32.F32.E4M3.E4M3 R40, gdesc[UR52], R40 ;  /* 0x00200000342879f3 */ /* 0x000fe80008700828 */
[----:B------:R-:W-:Y:S01]  /*53f0*/  QGMMA.64x16x32.F32.E4M3.E4M3 R32, gdesc[UR8], R32 ;  /* 0x00200000082079f3 */ /* 0x000fe20008700820 */
[----:B------:R-:W-:Y:S01]  /*5400*/  UMOV UR10, UR7 ;  /* 0x00000007000a7c82 */ /* 0x000fe20008000000 */
[----:B------:R-:W-:Y:S01]  /*5410*/  UMOV UR11, 0x40000040 ;  /* 0x40000040000b7882 */ /* 0x000fe20000000000 */
[----:B------:R-:W-:Y:S01]  /*5420*/  USEL UR7, URZ, 0x1, UP0 ;  /* 0x000000013f077887 */ /* 0x000fe20008000000 */
[----:B------:R-:W-:Y:S05]  /*5430*/  QGMMA.64x16x32.F32.E4M3.E4M3 R24, gdesc[UR8], R24, gsb0 ;  /* 0x00200000081879f3 */ /* 0x000fea0008000818 */
[----:B------:R-:W-:Y:S01]  /*5440*/  ISETP.NE.AND P0, PT, RZ, UR7, PT ;  /* 0x00000007ff007c0c */ /* 0x000fe2000bf05270 */
[----:B------:R-:W-:-:S12]  /*5450*/  WARPGROUP.DEPBAR.LE gsb0, 0x1 ;  /* 0x00008000000079c5 */ /* 0x000fd80000010100 */
[----:B----4-:R-:W-:Y:S05]  /*5460*/  @!P0 BRA `(.L_x_28) ;  /* 0x0000000800a88947 */ /* 0x010fea0003800000 */
[----:B------:R-:W-:Y:S02]  /*5470*/  WARPGROUP.DEPBAR.LE gsb0, 0x0 ;  /* 0x00008000000079c5 */ /* 0x000fe40000010000 */
[----:B------:R-:W-:-:S01]  /*5480*/  FADD R227, R137, R227 ;  /* 0x000000e389e37221 */ /* 0x000fc20000000000 */
[----:B------:R-:W-:-:S04]  /*5490*/  FADD R228, R136, R228 ;  /* 0x000000e488e47221 */ /* 0x000fc80000000000 */
[----:B------:R4:W-:Y:S04]  /*54a0*/  STL [R1+0x68], R227 ;  /* 0x000068e301007387 */ /* 0x0009e80000100800 */
[----:B----4-:R-:W4:Y:S04]  /*54b0*/  LDL.LU R227, [R1+0x2c] ;  /* 0x00002c0001e37983 */ /* 0x010f280000300800 */
[----:B----4-:R4:W-:Y:S04]  /*54c0*/  STL [R1+0x6c], R227 ;  /* 0x00006ce301007387 */ /* 0x0109e80000100800 */
        /* <DEDUP_REMOVED lines=20> */
[----:B----4-:R-:W4:Y:S01]  /*5610*/  LDL.LU R227, [R1] ;  /* 0x0000000001e37983 */ /* 0x010f220000300800 */
[----:B------:R-:W-:-:S01]  /*5620*/  FADD R226, R138, R226 ;  /* 0x000000e28ae27221 */ /* 0x000fc20000000000 */
[----:B------:R-:W-:Y:S01]  /*5630*/  FADD R225, R139, R225 ;  /* 0x000000e18be17221 */ /* 0x000fe20000000000 */
        /* <DEDUP_REMOVED lines=103> */
[----:B-----5:R-:W-:Y:S01]  /*5cb0*/  FADD R0, R35, R0 ;  /* 0x0000000023007221 */ /* 0x020fe20000000000 */
[----:B----4-:R-:W-:-:S05]  /*5cc0*/  FADD R227, R36, R227 ;  /* 0x000000e324e37221 */ /* 0x010fca0000000000 */
[----:B------:R4:W-:Y:S04]  /*5cd0*/  STL [R1], R227 ;  /* 0x000000e301007387 */ /* 0x0009e80000100800 */
[----:B----4-:R-:W4:Y:S02]  /*5ce0*/  LDL.LU R227, [R1+0x94] ;  /* 0x0000940001e37983 */ /* 0x010f240000300800 */
[----:B----4-:R-:W-:-:S05]  /*5cf0*/  FADD R227, R37, R227 ;  /* 0x000000e325e37221 */ /* 0x010fca0000000000 */
[----:B------:R4:W-:Y:S04]  /*5d00*/  STL [R1+0x4], R227 ;  /* 0x000004e301007387 */ /* 0x0009e80000100800 */
        /* <DEDUP_REMOVED lines=30> */
[----:B----4-:R4:W5:Y:S01]  /*5ef0*/  LDL.LU R227, [R1+0x68] ;  /* 0x0000680001e37983 */ /* 0x0109620000300800 */
[----:B------:R-:W-:-:S05]  /*5f00*/  UMOV UR59, URZ ;  /* 0x0000003f003b7c82 */ /* 0x000fca0008000000 */
.L_x_28:
[----:B------:R-:W-:Y:S05]  /*5f10*/  @!P1 BRA `(.L_x_29) ;  /* 0x0000000000049947 */ /* 0x000fea0003800000 */
[----:B------:R-:W-:Y:S01]  /*5f20*/  BPT.TRAP 0x1 ;  /* 0x000000040000795c */ /* 0x000fe20000300000 */
.L_x_29:
[----:B------:R0:W-:Y:S04]  /*5f30*/  STL [R1+0x70], R3 ;  /* 0x0000700301007387 */ /* 0x0001e80000100800 */
[----:B0-----:R-:W3:Y:S04]  /*5f40*/  LDL R3, [R1+0x44] ;  /* 0x0000440001037983 */ /* 0x001ee80000100800 */
[----:B------:R0:W-:Y:S04]  /*5f50*/  STL [R1+0x6c], R2 ;  /* 0x00006c0201007387 */ /* 0x0001e80000100800 */
[----:B0-----:R-:W4:Y:S04]  /*5f60*/  LDL R2, [R1+0x3c] ;  /* 0x00003c0001027983 */ /* 0x001f280000100800 */
[----:B-----5:R0:W-:Y:S04]  /*5f70*/  STL [R1+0x68], R0 ;  /* 0x0000680001007387 */ /* 0x0201e80000100800 */
[----:B0-----:R-:W4:Y:S01]  /*5f80*/  LDL R0, [R1+0x40] ;  /* 0x0000400001007983 */ /* 0x001f220000100800 */
[----:B--2---:R-:W-:Y:S01]  /*5f90*/  IMAD.U32 R229, RZ, RZ, UR61 ;  /* 0x0000003dffe57e24 */ /* 0x004fe2000f8e00ff */
[----:B---3--:R-:W-:-:S02]  /*5fa0*/  R2UR UR8, R3 ;  /* 0x00000000030872ca */ /* 0x008fc400000e0000 */
[----:B------:R0:W5:Y:S01]  /*5fb0*/  LDL.LU R3, [R1+0x70] ;  /* 0x0000700001037983 */ /* 0x0001620000300800 */
[----:B----4-:R-:W-:-:S03]  /*5fc0*/  ISETP.NE.AND P0, PT, R2, RZ, PT ;  /* 0x000000ff0200720c */ /* 0x010fc60003f05270 */
[----:B------:R0:W5:Y:S10]  /*5fd0*/  LDL.LU R2, [R1+0x6c] ;  /* 0x00006c0001027983 */ /* 0x0001740000300800 */
[----:B------:R-:W-:-:S05]  /*5fe0*/  @P0 LEA R229, R229, UR58, 0x3 ;  /* 0x0000003ae5e50c11 */ /* 0x000fca000f8e18ff */
[----:B------:R-:W-:-:S05]  /*5ff0*/  @P0 VIADD R229, R229, 0x20 ;  /* 0x00000020e5e50836 */ /* 0x000fca0000000000 */
[----:B------:R-:W-:Y:S02]  /*6000*/  @P0 PRMT R229, R0, 0x654, R229 ;  /* 0x0000065400e50816 */ /* 0x000fe400000000e5 */
[----:B------:R0:W5:Y:S01]  /*6010*/  LDL.LU R0, [R1+0x68] ;  /* 0x0000680001007983 */ /* 0x0001620000300800 */
[----:B------:R-:W-:Y:S01]  /*6020*/  UISETP.GT.U32.AND UP0, UPT, UR8, 0x1, UPT ;  /* 0x000000010800788c */ /* 0x000fe2000bf04070 */
[----:B------:R0:W-:Y:S05]  /*6030*/  @P0 SYNCS.ARRIVE.TRANS64.RED.A1T0 RZ, [R229+URZ], RZ ;  /* 0x000000ffe5ff09a7 */ /* 0x0001ea000810043f */
[----:B------:R-:W-:-:S13]  /*6040*/  PLOP3.LUT P0, PT, PT, PT, UP0, 0x80, 0x0 ;  /* 0x000000000000781c */ /* 0x000fda0003f0f008 */
[----:B0-----:R-:W-:Y:S05]  /*6050*/  @P0 BRA `(.L_x_30) ;  /* 0x0000000000040947 */ /* 0x001fea0003800000 */
[----:B------:R-:W-:Y:S01]  /*6060*/  BPT.TRAP 0x1 ;  /* 0x000000040000795c */ /* 0x000fe20000300000 */
.L_x_30:
[----:B-----5:R0:W-:Y:S04]  /*6070*/  STL [R1+0x68], R0 ;  /* 0x0000680001007387 */ /* 0x0201e80000100800 */
[----:B0-----:R-:W2:Y:S01]  /*6080*/  LDL.LU R0, [R1+0x30] ;  /* 0x0000300001007983 */ /* 0x001ea20000300800 */
[----:B------:R-:W-:Y:S02]  /*6090*/  UIADD3 UR6, UR6, 0x1, URZ ;  /* 0x0000000106067890 */ /* 0x000fe4000fffe03f */
[----:B------:R-:W-:Y:S02]  /*60a0*/  UIADD3 UR61, UR61, 0x1, URZ ;  /* 0x000000013d3d7890 */ /* 0x000fe4000fffe03f */
[----:B------:R-:W-:Y:S02]  /*60b0*/  UISETP.NE.AND UP0, UPT, UR6, 0x4, UPT ;  /* 0x000000040600788c */ /* 0x000fe4000bf05270 */
[----:B------:R-:W-:-:S02]  /*60c0*/  UISETP.NE.AND UP1, UPT, UR61, 0x4, UPT ;  /* 0x000000043d00788c */ /* 0x000fc4000bf25270 */
[----:B------:R-:W-:Y:S02]  /*60d0*/  USEL UR6, UR6, URZ, UP0 ;  /* 0x0000003f06067287 */ /* 0x000fe40008000000 */
[----:B------:R-:W-:Y:S01]  /*60e0*/  USEL UR61, UR61, URZ, UP1 ;  /* 0x0000003f3d3d7287 */ /* 0x000fe20008800000 */
[----:B--2---:R-:W-:-:S13]  /*60f0*/  R2UR UR8, R0 ;  /* 0x00000000000872ca */ /* 0x004fda00000e0000 */
[----:B------:R-:W-:Y:S02]  /*6100*/  UIADD3 UR9, UR8, -0x1, URZ ;  /* 0xffffffff08097890 */ /* 0x000fe4000fffe03f */
[----:B------:R-:W-:Y:S02]  /*6110*/  UISETP.GT.AND UP2, UPT, UR8, 0x1, UPT ;  /* 0x000000010800788c */ /* 0x000fe4000bf44270 */
[----:B------:R-:W-:Y:S02]  /*6120*/  USEL UR8, URZ, 0x1, UP0 ;  /* 0x000000013f087887 */ /* 0x000fe40008000000 */
[----:B------:R-:W-:Y:S02]  /*6130*/  IMAD.U32 R0, RZ, RZ, UR9 ;  /* 0x00000009ff007e24 */ /* 0x000fe4000f8e00ff */
[----:B------:R-:W-:Y:S01]  /*6140*/  PLOP3.LUT P0, PT, PT, PT, UP2, 0x80, 0x0 ;  /* 0x000000000000781c */ /* 0x000fe20003f0f028 */
[----:B------:R-:W-:Y:S02]  /*6150*/  ULOP3.LUT UR60, UR60, UR8, URZ, 0x3c, !UPT ;  /* 0x000000083c3c7292 */ /* 0x000fe4000f8e3c3f */
[----:B------:R0:W-:Y:S01]  /*6160*/  STL [R1+0x30], R0 ;  /* 0x0000300001007387 */ /* 0x0001e20000100800 */
[----:B------:R-:W-:-:S03]  /*6170*/  UMOV UR8, 0x1 ;  /* 0x0000000100087882 */ /* 0x000fc60000000000 */
[----:B0-----:R2:W5:Y:S06]  /*6180*/  LDL.LU R0, [R1+0x68] ;  /* 0x0000680001007983 */ /* 0x00156c0000300800 */
[----:B------:R-:W-:Y:S05]  /*6190*/  @P0 BRA `(.L_x_31) ;  /* 0xffffffdc00780947 */ /* 0x000fea000383ffff */
.L_x_23:
[----:B------:R-:W-:-:S04]  /*61a0*/  UISETP.NE.AND UP0, UPT, UR59, URZ, UPT ;  /* 0x0000003f3b00728c */ /* 0x000fc8000bf05270 */
[----:B------:R-:W-:-:S06]  /*61b0*/  USEL UR6, URZ, 0x1, !UP0 ;  /* 0x000000013f067887 */ /* 0x000fcc000c000000 */
[----:B------:R-:W-:-:S13]  /*61c0*/  ISETP.NE.AND P0, PT, RZ, UR6, PT ;  /* 0x00000006ff007c0c */ /* 0x000fda000bf05270 */
[----:B------:R-:W-:Y:S05]  /*61d0*/  @!P0 BRA `(.L_x_32) ;  /* 0x0000000800a48947 */ /* 0x000fea0003800000 */
[----:B------:R-:W-:Y:S02]  /*61e0*/  WARPGROUP.DEPBAR.LE gsb0, 0x0 ;  /* 0x00008000000079c5 */ /* 0x000fe40000010000 */
[----:B------:R-:W-:Y:S01]  /*61f0*/  FADD R227, R137, R227 ;  /* 0x000000e389e37221 */ /* 0x000fe20000000000 */
        /* <DEDUP_REMOVED lines=25> */
[----:B------:R-:W-:Y:S01]  /*6390*/  FADD R226, R138, R226 ;  /* 0x000000e28ae27221 */ /* 0x000fe20000000000 */
        /* <DEDUP_REMOVED lines=140> */
[----:B----4-:R4:W5:Y:S02]  /*6c60*/  LDL.LU R227, [R1+0x68] ;  /* 0x0000680001e37983 */ /* 0x0109640000300800 */
.L_x_32:
[----:B------:R-:W-:Y:S02]  /*6c70*/  WARPGROUP.DEPBAR.LE gsb0, 0x0 ;  /* 0x00008000000079c5 */ /* 0x000fe40000010000 */
[----:B------:R-:W0:Y:S02]  /*6c80*/  LDC R24, c[0x0][0x28c] ;  /* 0x0000a300ff187b82 */ /* 0x000e240000000800 */
[----:B0-----:R-:W-:-:S13]  /*6c90*/  ISETP.GE.AND P0, PT, R24, 0x1, PT ;  /* 0x000000011800780c */ /* 0x001fda0003f06270 */
[----:B------:R-:W-:Y:S05]  /*6ca0*/  @!P0 BRA `(.L_x_33) ;  /* 0x0000000000a88947 */ /* 0x000fea0003800000 */
[----:B-----5:R0:W-:Y:S04]  /*6cb0*/  STL [R1+0x68], R0 ;  /* 0x0000680001007387 */ /* 0x0201e80000100800 */
[----:B0-----:R-:W2:Y:S02]  /*6cc0*/  LDL R0, [R1+0x38] ;  /* 0x0000380001007983 */ /* 0x001ea40000100800 */
[----:B--2---:R-:W-:Y:S02]  /*6cd0*/  R2UR UR6, R0 ;  /* 0x00000000000672ca */ /* 0x004fe400000e0000 */
[----:B------:R0:W5:Y:S11]  /*6ce0*/  LDL.LU R0, [R1+0x68] ;  /* 0x0000680001007983 */ /* 0x0001760000300800 */
[----:B------:R-:W-:-:S06]  /*6cf0*/  UISETP.NE.AND UP0, UPT, UR6, 0x3, UPT ;  /* 0x000000030600788c */ /* 0x000fcc000bf05270 */
[----:B------:R-:W-:-:S13]  /*6d00*/  PLOP3.LUT P0, PT, PT, PT, UP0, 0x80, 0x0 ;  /* 0x000000000000781c */ /* 0x000fda0003f0f008 */
[----:B0-----:R-:W-:Y:S05]  /*6d10*/  @!P0 BRA `(.L_x_34) ;  /* 0x0000000000048947 */ /* 0x001fea0003800000 */
[----:B------:R-:W-:Y:S01]  /*6d20*/  BPT.TRAP 0x1 ;  /* 0x000000040000795c */ /* 0x000fe20000300000 */
.L_x_34:
[----:B------:R0:W-:Y:S04]  /*6d30*/  STL [R1+0x78], R5 ;  /* 0x0000780501007387 */ /* 0x0001e80000100800 */
[----:B0-----:R-:W2:Y:S04]  /*6d40*/  LDL R5, [R1+0x5c] ;  /* 0x00005c0001057983 */ /* 0x001ea80000100800 */
[----:B------:R0:W-:Y:S04]  /*6d50*/  STL [R1+0x74], R4 ;  /* 0x0000740401007387 */ /* 0x0001e80000100800 */
[----:B0-----:R-:W3:Y:S04]  /*6d60*/  LDL R4, [R1+0x48] ;  /* 0x0000480001047983 */ /* 0x001ee80000100800 */
[----:B------:R0:W-:Y:S04]  /*6d70*/  STL [R1+0x70], R3 ;  /* 0x0000700301007387 */ /* 0x0001e80000100800 */
[----:B0-----:R-:W4:Y:S04]  /*6d80*/  LDL R3, [R1+0x44] ;  /* 0x0000440001037983 */ /* 0x001f280000100800 */
[----:B------:R0:W-:Y:S04]  /*6d90*/  STL [R1+0x6c], R2 ;  /* 0x00006c0201007387 */ /* 0x0001e80000100800 */
[----:B0-----:R-:W4:Y:S04]  /*6da0*/  LDL R2, [R1+0x3c] ;  /* 0x00003c0001027983 */ /* 0x001f280000100800 */
[----:B-----5:R0:W-:Y:S04]  /*6db0*/  STL [R1+0x68], R0 ;  /* 0x0000680001007387 */ /* 0x0201e80000100800 */
[----:B0-----:R-:W4:Y:S01]  /*6dc0*/  LDL R0, [R1+0x40] ;  /* 0x0000400001007983 */ /* 0x001f220000100800 */
[----:B------:R-:W-:Y:S01]  /*6dd0*/  IMAD.U32 R25, RZ, RZ, UR58 ;  /* 0x0000003aff197e24 */ /* 0x000fe2000f8e00ff */
[----:B--2---:R-:W-:-:S02]  /*6de0*/  R2UR UR9, R5 ;  /* 0x00000000050972ca */ /* 0x004fc400000e0000 */
[----:B------:R0:W5:Y:S01]  /*6df0*/  LDL.LU R5, [R1+0x78] ;  /* 0x0000780001057983 */ /* 0x0001620000300800 */
[----:B---3--:R-:W-:-:S10]  /*6e00*/  R2UR UR8, R4 ;  /* 0x00000000040872ca */ /* 0x008fd400000e0000 */
[----:B------:R-:W-:Y:S01]  /*6e10*/  UISETP.LT.AND UP1, UPT, UR9, 0x1, UPT ;  /* 0x000000010900788c */ /* 0x000fe2000bf21270 */
[----:B------:R0:W5:Y:S01]  /*6e20*/  LDL.LU R4, [R1+0x74] ;  /* 0x0000740001047983 */ /* 0x0001620000300800 */
[----:B----4-:R-:W-:-:S03]  /*6e30*/  R2UR UR7, R3 ;  /* 0x00000000030772ca */ /* 0x010fc600000e0000 */
[----:B------:R0:W5:Y:S01]  /*6e40*/  LDL.LU R3, [R1+0x70] ;  /* 0x0000700001037983 */ /* 0x0001620000300800 */
[----:B------:R-:W-:-:S03]  /*6e50*/  ISETP.NE.AND P0, PT, R2, RZ, PT ;  /* 0x000000ff0200720c */ /* 0x000fc60003f05270 */
[----:B------:R0:W5:Y:S10]  /*6e60*/  LDL.LU R2, [R1+0x6c] ;  /* 0x00006c0001027983 */ /* 0x0001740000300800 */
[----:B------:R-:W-:-:S05]  /*6e70*/  VOTEU.ANY UP0, P0 ;  /* 0x00000000003f7886 */ /* 0x000fca0000000100 */
[----:B------:R-:W-:-:S04]  /*6e80*/  @UP0 USEL UR6, UR9, 0x1, UP1 ;  /* 0x0000000109060887 */ /* 0x000fc80008800000 */
[----:B------:R-:W-:-:S06]  /*6e90*/  @UP0 UIADD3 UR6, UR8, UR9, -UR6 ;  /* 0x0000000908060290 */ /* 0x000fcc000fffe806 */
[----:B------:R-:W-:-:S04]  /*6ea0*/  IMAD.U32 R24, RZ, RZ, UR6 ;  /* 0x00000006ff187e24 */ /* 0x000fc8000f8e00ff */
[----:B------:R-:W-:-:S05]  /*6eb0*/  @P0 IMAD.SHL.U32 R24, R24, 0x8, RZ ;  /* 0x0000000818180824 */ /* 0x000fca00078e00ff */
[----:B------:R-:W-:-:S04]  /*6ec0*/  @P0 LOP3.LUT R24, R24, 0x18, RZ, 0xc0, !PT ;  /* 0x0000001818180812 */ /* 0x000fc800078ec0ff */
[----:B------:R-:W-:-:S04]  /*6ed0*/  @P0 IADD3 R24, R25, 0x20, R24 ;  /* 0x0000002019180810 */ /* 0x000fc80007ffe018 */
[----:B------:R-:W-:Y:S02]  /*6ee0*/  @P0 PRMT R24, R0, 0x654, R24 ;  /* 0x0000065400180816 */ /* 0x000fe40000000018 */
[----:B------:R0:W5:Y:S01]  /*6ef0*/  LDL.LU R0, [R1+0x68] ;  /* 0x0000680001007983 */ /* 0x0001620000300800 */
[----:B------:R-:W-:Y:S01]  /*6f00*/  UISETP.GT.U32.AND UP0, UPT, UR7, 0x1, UPT ;  /* 0x000000010700788c */ /* 0x000fe2000bf04070 */
[----:B------:R0:W-:Y:S05]  /*6f10*/  @P0 SYNCS.ARRIVE.TRANS64.RED.A1T0 RZ, [R24+URZ], RZ ;  /* 0x000000ff18ff09a7 */ /* 0x0001ea000810043f */
[----:B------:R-:W-:-:S13]  /*6f20*/  PLOP3.LUT P0, PT, PT, PT, UP0, 0x80, 0x0 ;  /* 0x000000000000781c */ /* 0x000fda0003f0f008 */
[----:B0-----:R-:W-:Y:S05]  /*6f30*/  @P0 BRA `(.L_x_33) ;  /* 0x0000000000040947 */ /* 0x001fea0003800000 */
[----:B------:R-:W-:Y:S01]  /*6f40*/  BPT.TRAP 0x1 ;  /* 0x000000040000795c */ /* 0x000fe20000300000 */
.L_x_33:
[----:B-----5:R0:W-:Y:S01]  /*6f50*/  STL [R1+0x70], R3 ;  /* 0x0000700301007387 */ /* 0x0201e20000100800 */
[----:B------:R-:W1:Y:S01]  /*6f60*/  LDC R28, c[0x0][0x288] ;  /* 0x0000a200ff1c7b82 */ /* 0x000e620000000800 */
[----:B------:R-:W-:Y:S02]  /*6f70*/  ULDC UR6, c[0x0][0x284] ;  /* 0x0000a10000067ab9 */ /* 0x000fe40000000800 */
[----:B0-----:R-:W2:Y:S04]  /*6f80*/  LDL.LU R3, [R1+0x60] ;  /* 0x0000600001037983 */ /* 0x001ea80000300800 */
[----:B------:R0:W-:Y:S04]  /*6f90*/  STL [R1+0x6c], R2 ;  /* 0x00006c0201007387 */ /* 0x0001e80000100800 */
[----:B0-----:R-:W3:Y:S04]  /*6fa0*/  LDL.LU R2, [R1+0x64] ;  /* 0x0000640001027983 */ /* 0x001ee80000300800 */
[----:B------:R0:W-:Y:S02]  /*6fb0*/  STL [R1+0x68], R0 ;  /* 0x0000680001007387 */ /* 0x0001e40000100800 */
[----:B0-----:R-:W0:Y:S02]  /*6fc0*/  S2R R0, SR_TID.X ;  /* 0x0000000000007919 */ /* 0x001e240000002100 */
[----:B0-----:R-:W-:-:S02]  /*6fd0*/  SHF.R.U32.HI R24, RZ, 0x2, R0 ;  /* 0x00000002ff187819 */ /* 0x001fc40000011600 */
[----:B------:R-:W-:Y:S02]  /*6fe0*/  SHF.R.U32.HI R27, RZ, 0x7, R0 ;  /* 0x00000007ff1b7819 */ /* 0x000fe40000011600 */
[----:B------:R-:W-:Y:S02]  /*6ff0*/  LOP3.LUT R26, R0, 0x60, RZ, 0xc0, !PT ;  /* 0x00000060001a7812 */ /* 0x000fe400078ec0ff */
[----:B------:R-:W-:Y:S02]  /*7000*/  LOP3.LUT R25, R24, 0x7, RZ, 0xc0, !PT ;  /* 0x0000000718197812 */ /* 0x000fe400078ec0ff */
[----:B------:R-:W-:Y:S02]  /*7010*/  LOP3.LUT R24, R27, 0x1, RZ, 0xc0, !PT ;  /* 0x000000011b187812 */ /* 0x000fe400078ec0ff */
[----:B------:R-:W-:Y:S02]  /*7020*/  SHF.R.U32.HI R26, RZ, 0x1, R26 ;  /* 0x00000001ff1a7819 */ /* 0x000fe4000001161a */
[----:B------:R-:W-:Y:S01]  /*7030*/  LOP3.LUT R27, R0, 0x3, RZ, 0xc0, !PT ;  /* 0x00000003001b7812 */ /* 0x000fe200078ec0ff */
[----:B------:R-:W-:Y:S01]  /*7040*/  IMAD.SHL.U32 R30, R24, 0x40, RZ ;  /* 0x00000040181e7824 */ /* 0x000fe200078e00ff */
[----:B------:R-:W-:-:S03]  /*7050*/  IADD3 R31, RZ, -R26, -R25 ;  /* 0x8000001aff1f7210 */ /* 0x000fc60007ffe819 */
[----:B-1----:R-:W-:Y:S01]  /*7060*/  IMAD R36, R27, -0x2, R28 ;  /* 0xfffffffe1b247824 */ /* 0x002fe200078e021c */
[----:B------:R-:W-:Y:S01]  /*7070*/  LOP3.LUT R25, R30, 0x40, R25, 0xe2, !PT ;  /* 0x000000401e197812 */ /* 0x000fe200078ee219 */
[----:B------:R-:W-:Y:S02]  /*7080*/  IMAD R35, R24, -0x40, R31 ;  /* 0xffffffc018237824 */ /* 0x000fe400078e021f */
[----:B--2---:R-:W-:Y:S02]  /*7090*/  IMAD R29, R3, 0xf0, RZ ;  /* 0x000000f0031d7824 */ /* 0x004fe400078e02ff */
[----:B------:R0:W5:Y:S03]  /*70a0*/  LDL.LU R3, [R1+0x70] ;  /* 0x0000700001037983 */ /* 0x0001660000300800 */
[----:B------:R-:W-:Y:S01]  /*70b0*/  ISETP.GE.AND P0, PT, R29, R28, PT ;  /* 0x0000001c1d00720c */ /* 0x000fe20003f06270 */
[----:B------:R-:W-:-:S02]  /*70c0*/  IMAD.SHL.U32 R28, R0, 0x2, RZ ;  /* 0x00000002001c7824 */ /* 0x000fc400078e00ff */
[C---:B---3--:R-:W-:Y:S02]  /*70d0*/  IMAD.SHL.U32 R24, R2.reuse, 0x80, RZ ;  /* 0x0000008002187824 */ /* 0x048fe400078e00ff */
[----:B------:R-:W-:Y:S02]  /*70e0*/  IMAD.WIDE R30, R2, 0x80, RZ ;  /* 0x00000080021e7825 */ /* 0x000fe400078e02ff */
[----:B------:R0:W5:Y:S04]  /*70f0*/  LDL.LU R2, [R1+0x6c] ;  /* 0x00006c0001027983 */ /* 0x0001680000300800 */
[----:B------:R0:W5:Y:S01]  /*7100*/  LDL.LU R0, [R1+0x68] ;  /* 0x0000680001007983 */ /* 0x0001620000300800 */
[----:B------:R-:W-:Y:S01]  /*7110*/  ISETP.GE.OR P0, PT, R24, UR6, P0 ;  /* 0x0000000618007c0c */ /* 0x000fe20008706670 */
[----:B------:R-:W-:Y:S01]  /*7120*/  IMAD.IADD R36, R36, 0x1, -R29 ;  /* 0x0000000124247824 */ /* 0x000fe200078e0a1d */
[----:B------:R-:W-:Y:S01]  /*7130*/  IADD3 R35, -R24, UR6, R35 ;  /* 0x0000000618237c10 */ /* 0x000fe2000fffe123 */
[----:B------:R-:W-:Y:S01]  /*7140*/  IMAD.MOV.U32 R34, RZ, RZ, -0x1 ;  /* 0xffffffffff227424 */ /* 0x000fe200078e00ff */
[----:B------:R-:W-:-:S02]  /*7150*/  LOP3.LUT R39, R30, R25, R26, 0xfe, !PT ;  /* 0x000000191e277212 */ /* 0x000fc400078efe1a */
[----:B------:R-:W-:-:S07]  /*7160*/  LOP3.LUT R28, R29, 0x6, R28, 0xf8, !PT ;  /* 0x000000061d1c7812 */ /* 0x000fce00078ef81c */
[----:B0-----:R-:W-:Y:S05]  /*7170*/  @P0 BRA `(.L_x_35) ;  /* 0x0000008800fc0947 */ /* 0x001fea0003800000 */
[----:B-----5:R0:W-:Y:S01]  /*7180*/  STL [R1+0x68], R0 ;  /* 0x0000680001007387 */ /* 0x0201e20000100800 */
[----:B------:R-:W1:Y:S01]  /*7190*/  LDC.64 R26, c[0x0][0x5c8] ;  /* 0x00017200ff1a7b82 */ /* 0x000e620000000a00 */
[----:B------:R-:W-:Y:S02]  /*71a0*/  ULDC.64 UR8, c[0x0][0x5d0] ;  /* 0x0001740000087ab9 */ /* 0x000fe40000000a00 */
[----:B0-----:R-:W2:Y:S01]  /*71b0*/  LDL R0, [R1+0x58] ;  /* 0x0000580001007983 */ /* 0x001ea20000100800 */
[----:B------:R-:W-:Y:S01]  /*71c0*/  SHF.R.S32.HI R29, RZ, 0x1f, R28 ;  /* 0x0000001fff1d7819 */ /* 0x000fe2000001141c */
[----:B------:R-:W-:Y:S02]  /*71d0*/  IMAD.U32 R25, RZ, RZ, UR8 ;  /* 0x00000008ff197e24 */ /* 0x000fe4000f8e00ff */
[----:B-1----:R-:W-:-:S04]  /*71e0*/  IMAD R32, R31, R26, RZ ;  /* 0x0000001a1f207224 */ /* 0x002fc800078e02ff */
[----:B------:R-:W-:Y:S01]  /*71f0*/  IMAD R33, R39, R27, R32 ;  /* 0x0000001b27217224 */ /* 0x000fe200078e0220 */
[----:B--2---:R-:W-:Y:S02]  /*7200*/  R2UR UR10, R0 ;  /* 0x00000000000a72ca */ /* 0x004fe400000e0000 */
[----:B------:R0:W5:Y:S01]  /*7210*/  LDL.LU R0, [R1+0x68] ;  /* 0x0000680001007983 */ /* 0x0001620000300800 */
[----:B------:R-:W-:Y:S10]  /*7220*/  BSSY B0, `(.L_x_35) ;  /* 0x00008b4000007945 */ /* 0x000ff40003800000 */
[----:B------:R-:W-:-:S02]  /*7230*/  USHF.R.S32.HI UR7, URZ, 0x1f, UR10 ;  /* 0x0000001f3f077899 */ /* 0x000fc4000801140a */
[----:B------:R-:W-:Y:S02]  /*7240*/  IMAD.WIDE.U32 R24, R25, UR10, R28 ;  /* 0x0000000a19187c25 */ /* 0x000fe4000f8e001c */
[----:B------:R-:W-:-:S04]  /*7250*/  UIMAD UR6, UR7, UR8, URZ ;  /* 0x00000008070672a4 */ /* 0x000fc8000f8e023f */
[----:B------:R-:W-:-:S03]  /*7260*/  UIMAD UR6, UR10, UR9, UR6 ;  /* 0x000000090a0672a4 */ /* 0x000fc6000f8e0206 */
[----:B------:R-:W-:-:S03]  /*7270*/  ULDC.64 UR8, c[0x0][0x5c0] ;  /* 0x0001700000087ab9 */ /* 0x000fc60000000a00 */
[----:B------:R-:W-:Y:S02]  /*7280*/  VIADD R25, R25, UR6 ;  /* 0x0000000619197c36 */ /* 0x000fe40008000000 */
[----:B------:R-:W-:-:S04]  /*7290*/  IMAD.WIDE.U32 R24, R39, R26, R24 ;  /* 0x0000001a27187225 */ /* 0x000fc800078e0018 */
[----:B------:R-:W-:Y:S01]  /*72a0*/  IMAD.IADD R32, R25, 0x1, R33 ;  /* 0x0000000119207824 */ /* 0x000fe200078e0221 */
[----:B------:R-:W-:Y:S02]  /*72b0*/  LEA R25, P0, R26, R24, 0x3 ;  /* 0x000000181a197211 */ /* 0x000fe400078018ff */
[----:B------:R-:W-:Y:S02]  /*72c0*/  IADD3 R24, P1, R24, UR8, RZ ;  /* 0x0000000818187c10 */ /* 0x000fe4000ff3e0ff */
[----:B------:R-:W-:Y:S02]  /*72d0*/  LEA.HI.X R27, R26, R32, R27, 0x3, P0 ;  /* 0x000000201a1b7211 */ /* 0x000fe400000f1c1b */
[----:B------:R-:W-:Y:S02]  /*72e0*/  FSETP.NEU.AND P0, PT, RZ, UR5, PT ;  /* 0x00000005ff007c0b */ /* 0x000fe4000bf0d000 */
[----:B------:R-:W-:Y:S02]  /*72f0*/  IADD3 R26, P2, R25, UR8, RZ ;  /* 0x00000008191a7c10 */ /* 0x000fe4000ff5e0ff */
[----:B------:R-:W-:-:S02]  /*7300*/  IADD3.X R25, R32, UR9, RZ, P1, !PT ;  /* 0x0000000920197c10 */ /* 0x000fc40008ffe4ff */
[----:B------:R-:W-:-:S07]  /*7310*/  IADD3.X R27, R27, UR9, RZ, P2, !PT ;  /* 0x000000091b1b7c10 */ /* 0x000fce00097fe4ff */
[----:B0-----:R-:W-:Y:S05]  /*7320*/  @!P0 BRA `(.L_x_36) ;  /* 0x0000006400ec8947 */ /* 0x001fea0003800000 */
[----:B-----5:R0:W-:Y:S01]  /*7330*/  STL [R1+0x68], R0 ;  /* 0x0000680001007387 */ /* 0x0201e20000100800 */
[----:B------:R-:W-:-:S03]  /*7340*/  ULDC.64 UR8, c[0x0][0x5b8] ;  /* 0x00016e0000087ab9 */ /* 0x000fc60000000a00 */
[----:B0-----:R-:W2:Y:S01]  /*7350*/  LDL.LU R0, [R1+0x58] ;  /* 0x0000580001007983 */ /* 0x001ea20000300800 */
[----:B------:R-:W-:Y:S02]  /*7360*/  UIMAD UR6, UR7, UR8, URZ ;  /* 0x00000008070672a4 */ /* 0x000fe4000f8e023f */
[----:B------:R-:W-:Y:S01]  /*7370*/  IMAD.U32 R33, RZ, RZ, UR8 ;  /* 0x00000008ff217e24 */ /* 0x000fe2000f8e00ff */
[----:B------:R-:W-:-:S04]  /*7380*/  ISETP.GE.AND P0, PT, R36, 0x1, PT ;  /* 0x000000012400780c */ /* 0x000fc80003f06270 */
[----:B------:R-:W-:Y:S02]  /*7390*/  ISETP.LT.OR P4, PT, R35, 0x1, !P0 ;  /* 0x000000012300780c */ /* 0x000fe40004781670 */
[----:B--2---:R-:W-:Y:S02]  /*73a0*/  R2UR UR10, R0 ;  /* 0x00000000000a72ca */ /* 0x004fe400000e0000 */
[----:B------:R0:W5:Y:S01]  /*73b0*/  LDL.LU R0, [R1+0x68] ;  /* 0x0000680001007983 */ /* 0x0001620000300800 */
[----:B------:R-:W-:Y:S10]  /*73c0*/  BSSY B1, `(.L_x_37) ;  /* 0x000000f000017945 */ /* 0x000ff40003800000 */
[----:B------:R-:W-:-:S02]  /*73d0*/  UIMAD UR6, UR10, UR9, UR6 ;  /* 0x000000090a0672a4 */ /* 0x000fc4000f8e0206 */
[----:B------:R-:W-:Y:S01]  /*73e0*/  IMAD.WIDE.U32 R28, R33, UR10, R28 ;  /* 0x0000000a211c7c25 */ /* 0x000fe2000f8e001c */
[----:B------:R-:W-:-:S03]  /*73f0*/  ULDC.64 UR8, c[0x0][0x5a8] ;  /* 0x00016a0000087ab9 */ /* 0x000fc60000000a00 */
[----:B------:R-:W-:Y:S02]  /*7400*/  IMAD.MOV.U32 R32, RZ, RZ, R28 ;  /* 0x000000ffff207224 */ /* 0x000fe400078e001c */
[----:B------:R-:W-:Y:S01]  /*7410*/  VIADD R33, R29, UR6 ;  /* 0x000000061d217c36 */ /* 0x000fe20008000000 */
[----:B------:R-:W-:Y:S02]  /*7420*/  ULDC.64 UR6, c[0x0][0x5b0] ;  /* 0x00016c0000067ab9 */ /* 0x000fe40000000a00 */
[----:B------:R-:W-:Y:S02]  /*7430*/  IMAD R37, R31, UR6, RZ ;  /* 0x000000061f257c24 */ /* 0x000fe4000f8e02ff */
[----:B------:R-:W-:-:S04]  /*7440*/  IMAD.WIDE.U32 R28, R39, UR6, R32 ;  /* 0x00000006271c7c25 */ /* 0x000fc8000f8e0020 */
[----:B------:R-:W-:Y:S01]  /*7450*/  IMAD R37, R39, UR7, R37 ;  /* 0x0000000727257c24 */ /* 0x000fe2000f8e0225 */
[----:B------:R-:W-:-:S04]  /*7460*/  IADD3 R28, P1, R28, UR8, RZ ;  /* 0x000000081c1c7c10 */ /* 0x000fc8000ff3e0ff */
[--C-:B------:R-:W-:Y:S02]  /*7470*/  IADD3.X R29, R29, UR9, R37.reuse, P1, !PT ;  /* 0x000000091d1d7c10 */ /* 0x100fe40008ffe425 */
[----:B------:R-:W-:Y:S01]  /*7480*/  PRMT R37, RZ, 0x7610, R37 ;  /* 0x00007610ff257816 */ /* 0x000fe20000000025 */
[----:B0-----:R-:W-:Y:S06]  /*7490*/  @P4 BRA `(.L_x_38) ;  /* 0x0000000000044947 */ /* 0x001fec0003800000 */
[----:B------:R0:W5:Y:S02]  /*74a0*/  LDG.E.U8 R37, desc[UR56][R28.64] ;  /* 0x000000381c257981 */ /* 0x000164000c1e1100 */
.L_x_38:
[----:B------:R-:W-:Y:S05]  /*74b0*/  BSYNC B1 ;  /* 0x0000000000017941 */ /* 0x000fea0003800000 */
.L_x_37:
[----:B-----5:R-:W-:Y:S01]  /*74c0*/  LOP3.LUT R37, R37, 0xff, RZ, 0xc0, !PT ;  /* 0x000000ff25257812 */ /* 0x020fe200078ec0ff */
[----:B------:R-:W-:Y:S01]  /*74d0*/  BSSY B1, `(.L_x_39) ;  /* 0x000000c000017945 */ /* 0x000fe20003800000 */
[----:B------:R-:W-:Y:S02]  /*74e0*/  ISETP.GE.AND P1, PT, R36, 0x2, PT ;  /* 0x000000022400780c */ /* 0x000fe40003f26270 */
[----:B------:R-:W-:Y:S02]  /*74f0*/  F2FP.F16.E4M3.UNPACK_B R37, R37 ;  /* 0x00000025ff25723e */ /* 0x000fe400020006ff */
[----:B------:R-:W-:-:S03]  /*7500*/  ISETP.LT.OR P2, PT, R35, 0x1, !P1 ;  /* 0x000000012300780c */ /* 0x000fc60004f41670 */
[----:B------:R-:W-:-:S05]  /*7510*/  HADD2.F32 R37, -RZ, R37.H0_H0 ;  /* 0x20000025ff257230 */ /* 0x000fca0000004100 */
[----:B------:R-:W-:-:S04]  /*7520*/  FMUL R37, R37, UR5 ;  /* 0x0000000525257c20 */ /* 0x000fc80008400000 */
[----:B------:R-:W-:-:S05]  /*7530*/  FFMA R37, R228, UR4, R37 ;  /* 0x00000004e4257c23 */ /* 0x000fca0008000025 */
[----:B------:R-:W-:Y:S02]  /*7540*/  F2FP.SATFINITE.E4M3.F32.PACK_AB_MERGE_C R41, RZ, R37, RZ ;  /* 0x00000025ff29723e */ /* 0x000fe400048070ff */
[----:B------:R-:W-:-:S03]  /*7550*/  PRMT R37, RZ, 0x7610, R37 ;  /* 0x00007610ff257816 */ /* 0x000fc60000000025 */
[----:B------:R1:W-:Y:S01]  /*7560*/  @!P4 STG.E.U8 desc[UR56][R24.64], R41 ;  /* 0x000000291800c986 */ /* 0x0003e2000c101138 */
[----:B------:R-:W-:Y:S05]  /*7570*/  @P2 BRA `(.L_x_40) ;  /* 0x0000000000042947 */ /* 0x000fea0003800000 */
[----:B------:R2:W5:Y:S02]  /*7580*/  LDG.E.U8 R37, desc[UR56][R28.64+0x1] ;  /* 0x000001381c257981 */ /* 0x000564000c1e1100 */
.L_x_40:
[----:B------:R-:W-:Y:S05]  /*7590*/  BSYNC B1 ;  /* 0x0000000000017941 */ /* 0x000fea0003800000 */
.L_x_39:
[----:B-----5:R-:W-:Y:S01]  /*75a0*/  LOP3.LUT R37, R37, 0xff, RZ, 0xc0, !PT ;  /* 0x000000ff25257812 */ /* 0x020fe200078ec0ff */
[----:B------:R-:W-:Y:S01]  /*75b0*/  BSSY B1, `(.L_x_41) ;  /* 0x0000012000017945 */ /* 0x000fe20003800000 */
[----:B------:R-:W-:Y:S02]  /*75c0*/  IADD3 R39, P4, R39, 0x8, RZ ;  /* 0x0000000827277810 */ /* 0x000fe40007f9e0ff */
[----:B------:R-:W-:Y:S02]  /*75d0*/  F2FP.F16.E4M3.UNPACK_B R37, R37 ;  /* 0x00000025ff25723e */ /* 0x000fe400020006ff */
[----:B------:R-:W-:Y:S01]  /*75e0*/  ISETP.LT.OR P0, PT, R35, 0x9, !P0 ;  /* 0x000000092300780c */ /* 0x000fe20004701670 */
[----:B------:R-:W-:Y:S02]  /*75f0*/  IMAD.X R31, RZ, RZ, R31, P4 ;  /* 0x000000ffff1f7224 */ /* 0x000fe400020e061f */
[----:B------:R-:W-:Y:S02]  /*7600*/  HADD2.F32 R37, -RZ, R37.H0_H0 ;  /* 0x20000025ff257230 */ /* 0x000fe40000004100 */
[----:B------:R-:W-:-:S02]  /*7610*/  IMAD R38, R31, UR6, RZ ;  /* 0x000000061f267c24 */ /* 0x000fc4000f8e02ff */
[----:B------:R-:W-:-:S04]  /*7620*/  IMAD.WIDE.U32 R32, R39, UR6, R32 ;  /* 0x0000000627207c25 */ /* 0x000fc8000f8e0020 */
[----:B------:R-:W-:Y:S01]  /*7630*/  FMUL R30, R37, UR5 ;  /* 0x00000005251e7c20 */ /* 0x000fe20008400000 */
[----:B------:R-:W-:-:S03]  /*7640*/  IMAD R39, R39, UR7, R38 ;  /* 0x0000000727277c24 */ /* 0x000fc6000f8e0226 */
[----:B------:R-:W-:Y:S01]  /*7650*/  FFMA R227, R227, UR4, R30 ;  /* 0x00000004e3e37c23 */ /* 0x000fe2000800001e */
[----:B------:R-:W-:Y:S02]  /*7660*/  IADD3 R30, P4, R32, UR8, RZ ;  /* 0x00000008201e7c10 */ /* 0x000fe4000ff9e0ff */
[----:B------:R-:W-:Y:S02]  /*7670*/  PRMT R32, RZ, 0x7610, R32 ;  /* 0x00007610ff207816 */ /* 0x000fe40000000020 */
[----:B------:R-:W-:Y:S02]  /*7680*/  F2FP.SATFINITE.E4M3.F32.PACK_AB_MERGE_C R227, RZ, R227, RZ ;  /* 0x000000e3ffe3723e */ /* 0x000fe400048070ff */
[----:B------:R-:W-:-:S03]  /*7690*/  IADD3.X R31, R33, UR9, R39, P4, !PT ;  /* 0x00000009211f7c10 */ /* 0x000fc6000a7fe427 */
[----:B------:R3:W-:Y:S01]  /*76a0*/  @!P2 STG.E.U8 desc[UR56][R24.64+0x1], R227 ;  /* 0x000001e31800a986 */ /* 0x0007e2000c101138 */
[----:B------:R-:W-:Y:S05]  /*76b0*/  @P0 BRA `(.L_x_42) ;  /* 0x0000000000040947 */ /* 0x000fea0003800000 */
[----:B------:R0:W5:Y:S02]  /*76c0*/  LDG.E.U8 R32, desc[UR56][R30.64] ;  /* 0x000000381e207981 */ /* 0x000164000c1e1100 */
.L_x_42:
[----:B------:R-:W-:Y:S05]  /*76d0*/  BSYNC B1 ;  /* 0x0000000000017941 */ /* 0x000fea0003800000 */
.L_x_41:
[----:B-----5:R-:W-:Y:S01]  /*76e0*/  LOP3.LUT R32, R32, 0xff, RZ, 0xc0, !PT ;  /* 0x000000ff20207812 */ /* 0x020fe200078ec0ff */
[----:B------:R-:W-:Y:S01]  /*76f0*/  BSSY B1, `(.L_x_43) ;  /* 0x000000b000017945 */ /* 0x000fe20003800000 */
[----:B------:R-:W-:Y:S02]  /*7700*/  ISETP.LT.OR P1, PT, R35, 0x9, !P1 ;  /* 0x000000092300780c */ /* 0x000fe40004f21670 */
[----:B------:R-:W-:-:S05]  /*7710*/  F2FP.F16.E4M3.UNPACK_B R32, R32 ;  /* 0x00000020ff20723e */ /* 0x000fca00020006ff */
[----:B------:R-:W-:-:S05]  /*7720*/  HADD2.F32 R32, -RZ, R32.H0_H0 ;  /* 0x20000020ff207230 */ /* 0x000fca0000004100 */
[----:B------:R-:W-:Y:S01]  /*7730*/  FMUL R33, R32, UR5 ;  /* 0x0000000520217c20 */ /* 0x000fe20008400000 */
[----:B------:R-:W-:-:S03]  /*7740*/  PRMT R32, RZ, 0x7610, R32 ;  /* 0x00007610ff207816 */ /* 0x000fc60000000020 */
[----:B------:R-:W-:-:S05]  /*7750*/  FFMA R33, R226, UR4, R33 ;  /* 0x00000004e2217c23 */ /* 0x000fca0008000021 */
[----:B------:R-:W-:-:S05]  /*7760*/  F2FP.SATFINITE.E4M3.F32.PACK_AB_MERGE_C R33, RZ, R33, RZ ;  /* 0x00000021ff21723e */ /* 0x000fca00048070ff */
[----:B------:R0:W-:Y:S01]  /*7770*/  @!P0 STG.E.U8 desc[UR56][R26.64], R33 ;  /* 0x000000211a008986 */ /* 0x0001e2000c101138 */
[----:B------:R-:W-:Y:S05]  /*7780*/  @P1 BRA `(.L_x_44) ;  /* 0x0000000000041947 */ /* 0x000fea0003800000 */
[----:B------:R0:W5:Y:S02]  /*7790*/  LDG.E.U8 R32, desc[UR56][R30.64+0x1] ;  /* 0x000001381e207981 */ /* 0x000164000c1e1100 */
.L_x_44:
[----:B------:R-:W-:Y:S05]  /*77a0*/  BSYNC B1 ;  /* 0x0000000000017941 */ /* 0x000fea0003800000 */
.L_x_43:
        /* <DEDUP_REMOVED lines=8> */
[----:B0-----:R-:W-:Y:S02]  /*7830*/  F2FP.SATFINITE.E4M3.F32.PACK_AB_MERGE_C R33, RZ, R32, RZ ;  /* 0x00000020ff21723e */ /* 0x001fe400048070ff */
[----:B------:R-:W-:-:S03]  /*7840*/  PRMT R32, RZ, 0x7610, R32 ;  /* 0x00007610ff207816 */ /* 0x000fc60000000020 */
[----:B------:R0:W-:Y:S01]  /*7850*/  @!P1 STG.E.U8 desc[UR56][R26.64+0x1], R33 ;  /* 0x000001211a009986 */ /* 0x0001e2000c101138 */
[----:B------:R-:W-:Y:S05]  /*7860*/  @P2 BRA `(.L_x_46) ;  /* 0x0000000000042947 */ /* 0x000fea0003800000 */
[----:B------:R0:W5:Y:S02]  /*7870*/  LDG.E.U8 R32, desc[UR56][R28.64+0x8] ;  /* 0x000008381c207981 */ /* 0x000164000c1e1100 */
.L_x_46:
[----:B------:R-:W-:Y:S05]  /*7880*/  BSYNC B1 ;  /* 0x0000000000017941 */ /* 0x000fea0003800000 */
.L_x_45:
[----:B-----5:R-:W-:Y:S01]  /*7890*/  LOP3.LUT R32, R32, 0xff, RZ, 0xc0, !PT ;  /* 0x000000ff20207812 */ /* 0x020fe200078ec0ff */
[----:B------:R-:W-:Y:S01]  /*78a0*/  BSSY B1, `(.L_x_47) ;  /* 0x000000c000017945 */ /* 0x000fe20003800000 */
[----:B------:R-:W-:Y:S02]  /*78b0*/  ISETP.GE.AND P1, PT, R36, 0xa, PT ;  /* 0x0000000a2400780c */ /* 0x000fe40003f26270 */
[----:B------:R-:W-:Y:S02]  /*78c0*/  F2FP.F16.E4M3.UNPACK_B R32, R32 ;  /* 0x00000020ff20723e */ /* 0x000fe400020006ff */
[----:B------:R-:W-:-:S03]  /*78d0*/  ISETP.LT.OR P4, PT, R35, 0x1, !P1 ;  /* 0x000000012300780c */ /* 0x000fc60004f81670 */
[----:B------:R-:W-:-:S05]  /*78e0*/  HADD2.F32 R32, -RZ, R32.H0_H0 ;  /* 0x20000020ff207230 */ /* 0x000fca0000004100 */
[----:B0-----:R-:W-:Y:S01]  /*78f0*/  FMUL R33, R32, UR5 ;  /* 0x0000000520217c20 */ /* 0x001fe20008400000 */
[----:B------:R-:W-:-:S03]  /*7900*/  PRMT R32, RZ, 0x7610, R32 ;  /* 0x00007610ff207816 */ /* 0x000fc60000000020 */
[----:B------:R-:W-:-:S05]  /*7910*/  FFMA R33, R224, UR4, R33 ;  /* 0x00000004e0217c23 */ /* 0x000fca0008000021 */
[----:B------:R-:W-:-:S05]  /*7920*/  F2FP.SATFINITE.E4M3.F32.PACK_AB_MERGE_C R33, RZ, R33, RZ ;  /* 0x00000021ff21723e */ /* 0x000fca00048070ff */
[----:B------:R0:W-:Y:S01]  /*7930*/  @!P2 STG.E.U8 desc[UR56][R24.64+0x8], R33 ;  /* 0x000008211800a986 */ /* 0x0001e2000c101138 */
[----:B------:R-:W-:Y:S05]  /*7940*/  @P4 BRA `(.L_x_48) ;  /* 0x0000000000044947 */ /* 0x000fea0003800000 */
[----:B------:R0:W5:Y:S02]  /*7950*/  LDG.E.U8 R32, desc[UR56][R28.64+0x9] ;  /* 0x000009381c207981 */ /* 0x000164000c1e1100 */
.L_x_48:
[----:B------:R-:W-:Y:S05]  /*7960*/  BSYNC B1 ;  /* 0x0000000000017941 */ /* 0x000fea0003800000 */
.L_x_47:
[----:B-----5:R-:W-:Y:S01]  /*7970*/  LOP3.LUT R32, R32, 0xff, RZ, 0xc0, !PT ;  /* 0x000000ff20207812 */ /* 0x020fe200078ec0ff */
[----:B------:R-:W-:Y:S01]  /*7980*/  BSSY B1, `(.L_x_49) ;  /* 0x000000b000017945 */ /* 0x000fe20003800000 */
[----:B------:R-:W-:Y:S02]  /*7990*/  ISETP.LT.OR P0, PT, R35, 0x9, !P0 ;  /* 0x000000092300780c */ /* 0x000fe40004701670 */
[----:B------:R-:W-:-:S05]  /*79a0*/  F2FP.F16.E4M3.UNPACK_B R32, R32 ;  /* 0x00000020ff20723e */ /* 0x000fca00020006ff */
        /* <DEDUP_REMOVED lines=8> */
.L_x_50:
[----:B------:R-:W-:Y:S05]  /*7a30*/  BSYNC B1 ;  /* 0x0000000000017941 */ /* 0x000fea0003800000 */
.L_x_49:
[----:B-----5:R-:W-:Y:S01]  /*7a40*/  LOP3.LUT R32, R32, 0xff, RZ, 0xc0, !PT ;  /* 0x000000ff20207812 */ /* 0x020fe200078ec0ff */
[----:B------:R-:W-:Y:S01]  /*7a50*/  BSSY B1, `(.L_x_51) ;  /* 0x000000b000017945 */ /* 0x000fe20003800000 */
[----:B------:R-:W-:Y:S02]  /*7a60*/  ISETP.LT.OR P1, PT, R35, 0x9, !P1 ;  /* 0x000000092300780c */ /* 0x000fe40004f21670 */
[----:B------:R-:W-:-:S05]  /*7a70*/  F2FP.F16.E4M3.UNPACK_B R32, R32 ;  /* 0x00000020ff20723e */ /* 0x000fca00020006ff */
        /* <DEDUP_REMOVED lines=8> */
.L_x_52:
[----:B------:R-:W-:Y:S05]  /*7b00*/  BSYNC B1 ;  /* 0x0000000000017941 */ /* 0x000fea0003800000 */
.L_x_51:
        /* <DEDUP_REMOVED lines=13> */
.L_x_54:
[----:B------:R-:W-:Y:S05]  /*7be0*/  BSYNC B1 ;  /* 0x0000000000017941 */ /* 0x000fea0003800000 */
.L_x_53:
        /* <DEDUP_REMOVED lines=13> */
.L_x_56:
[----:B------:R-:W-:Y:S05]  /*7cc0*/  BSYNC B1 ;  /* 0x0000000000017941 */ /* 0x000fea0003800000 */
.L_x_55:
        /* <DEDUP_REMOVED lines=12> */
.L_x_58:
[----:B------:R-:W-:Y:S05]  /*7d90*/  BSYNC B1 ;  /* 0x0000000000017941 */ /* 0x000fea0003800000 */
.L_x_57:
        /* <DEDUP_REMOVED lines=12> */
.L_x_60:
[----:B------:R-:W-:Y:S05]  /*7e60*/  BSYNC B1 ;  /* 0x0000000000017941 */ /* 0x000fea0003800000 */
.L_x_59:
        /* <DEDUP_REMOVED lines=13> */
.L_x_62:
[----:B------:R-:W-:Y:S05]  /*7f40*/  BSYNC B1 ;  /* 0x0000000000017941 */ /* 0x000fea0003800000 */
.L_x_61:
        /* <DEDUP_REMOVED lines=13> */
.L_x_64:
[----:B------:R-:W-:Y:S05]  /*8020*/  BSYNC B1 ;  /* 0x0000000000017941 */ /* 0x000fea0003800000 */
.L_x_63:
        /* <DEDUP_REMOVED lines=12> */
.L_x_66:
[----:B------:R-:W-:Y:S05]  /*80f0*/  BSYNC B1 ;  /* 0x0000000000017941 */ /* 0x000fea0003800000 */
.L_x_65:
        /* <DEDUP_REMOVED lines=12> */
.L_x_68:
[----:B------:R-:W-:Y:S05]  /*81c0*/  BSYNC B1 ;  /* 0x0000000000017941 */ /* 0x000fea0003800000 */
.L_x_67:
        /* <DEDUP_REMOVED lines=13> */
.L_x_70:
[----:B------:R-:W-:Y:S05]  /*82a0*/  BSYNC B1 ;  /* 0x0000000000017941 */ /* 0x000fea0003800000 */
.L_x_69:
        /* <DEDUP_REMOVED lines=13> */
.L_x_72:
[----:B------:R-:W-:Y:S05]  /*8380*/  BSYNC B1 ;  /* 0x0000000000017941 */ /* 0x000fea0003800000 */
.L_x_71:
        /* <DEDUP_REMOVED lines=12> */
.L_x_74:
[----:B------:R-:W-:Y:S05]  /*8450*/  BSYNC B1 ;  /* 0x0000000000017941 */ /* 0x000fea0003800000 */
.L_x_73:
        /* <DEDUP_REMOVED lines=12> */
.L_x_76:
[----:B------:R-:W-:Y:S05]  /*8520*/  BSYNC B1 ;  /* 0x0000000000017941 */ /* 0x000fea0003800000 */
.L_x_75:
        /* <DEDUP_REMOVED lines=13> */
.L_x_78:
[----:B------:R-:W-:Y:S05]  /*8600*/  BSYNC B1 ;  /* 0x0000000000017941 */ /* 0x000fea0003800000 */
.L_x_77:
        /* <DEDUP_REMOVED lines=13> */
.L_x_80:
[----:B------:R-:W-:Y:S05]  /*86e0*/  BSYNC B1 ;  /* 0x0000000000017941 */ /* 0x000fea0003800000 */
.L_x_79:
        /* <DEDUP_REMOVED lines=12> */
.L_x_82:
[----:B------:R-:W-:Y:S05]  /*87b0*/  BSYNC B1 ;  /* 0x0000000000017941 */ /* 0x000fea0003800000 */
.L_x_81:
        /* <DEDUP_REMOVED lines=12> */
.L_x_84:
[----:B------:R-:W-:Y:S05]  /*8880*/  BSYNC B1 ;  /* 0x0000000000017941 */ /* 0x000fea0003800000 */
.L_x_83:
        /* <DEDUP_REMOVED lines=13> */
.L_x_86:
[----:B------:R-:W-:Y:S05]  /*8960*/  BSYNC B1 ;  /* 0x0000000000017941 */ /* 0x000fea0003800000 */
.L_x_85:
        /* <DEDUP_REMOVED lines=13> */
.L_x_88:
[----:B------:R-:W-:Y:S05]  /*8a40*/  BSYNC B1 ;  /* 0x0000000000017941 */ /* 0x000fea0003800000 */
.L_x_87:
        /* <DEDUP_REMOVED lines=12> */
.L_x_90:
[----:B------:R-:W-:Y:S05]  /*8b10*/  BSYNC B1 ;  /* 0x0000000000017941 */ /* 0x000fea0003800000 */
.L_x_89:
        /* <DEDUP_REMOVED lines=12> */
.L_x_92:
[----:B------:R-:W-:Y:S05]  /*8be0*/  BSYNC B1 ;  /* 0x0000000000017941 */ /* 0x000fea0003800000 */
.L_x_91:
        /* <DEDUP_REMOVED lines=13> */
.L_x_94:
[----:B------:R-:W-:Y:S05]  /*8cc0*/  BSYNC B1 ;  /* 0x0000000000017941 */ /* 0x000fea0003800000 */
.L_x_93:
        /* <DEDUP_REMOVED lines=13> */
.L_x_96:
[----:B------:R-:W-:Y:S05]  /*8da0*/  BSYNC B1 ;  /* 0x0000000000017941 */ /* 0x000fea0003800000 */
.L_x_95:
        /* <DEDUP_REMOVED lines=12> */
.L_x_98:
[----:B------:R-:W-:Y:S05]  /*8e70*/  BSYNC B1 ;  /* 0x0000000000017941 */ /* 0x000fea0003800000 */
.L_x_97:
        /* <DEDUP_REMOVED lines=12> */
.L_x_100:
[----:B------:R-:W-:Y:S05]  /*8f40*/  BSYNC B1 ;  /* 0x0000000000017941 */ /* 0x000fea0003800000 */
.L_x_99:
        /* <DEDUP_REMOVED lines=13> */
.L_x_102:
[----:B------:R-:W-:Y:S05]  /*9020*/  BSYNC B1 ;  /* 0x0000000000017941 */ /* 0x000fea0003800000 */
.L_x_101:
        /* <DEDUP_REMOVED lines=13> */
.L_x_104:
[----:B------:R-:W-:Y:S05]  /*9100*/  BSYNC B1 ;  /* 0x0000000000017941 */ /* 0x000fea0003800000 */
.L_x_103:
        /* <DEDUP_REMOVED lines=12> */
.L_x_106:
[----:B------:R-:W-:Y:S05]  /*91d0*/  BSYNC B1 ;  /* 0x0000000000017941 */ /* 0x000fea0003800000 */
.L_x_105:
        /* <DEDUP_REMOVED lines=12> */
.L_x_108:
[----:B------:R-:W-:Y:S05]  /*92a0*/  BSYNC B1 ;  /* 0x0000000000017941 */ /* 0x000fea0003800000 */
.L_x_107:
        /* <DEDUP_REMOVED lines=13> */
.L_x_110:
[----:B------:R-:W-:Y:S05]  /*9380*/  BSYNC B1 ;  /* 0x0000000000017941 */ /* 0x000fea0003800000 */
.L_x_109:
        /* <DEDUP_REMOVED lines=13> */
.L_x_112:
[----:B------:R-:W-:Y:S05]  /*9460*/  BSYNC B1 ;  /* 0x0000000000017941 */ /* 0x000fea0003800000 */
.L_x_111:
        /* <DEDUP_REMOVED lines=12> */
.L_x_114:
[----:B------:R-:W-:Y:S05]  /*9530*/  BSYNC B1 ;  /* 0x0000000000017941 */ /* 0x000fea0003800000 */
.L_x_113:
        /* <DEDUP_REMOVED lines=12> */
.L_x_116:
[----:B------:R-:W-:Y:S05]  /*9600*/  BSYNC B1 ;  /* 0x0000000000017941 */ /* 0x000fea0003800000 */
.L_x_115:
        /* <DEDUP_REMOVED lines=13> */
.L_x_118:
[----:B------:R-:W-:Y:S05]  /*96e0*/  BSYNC B1 ;  /* 0x0000000000017941 */ /* 0x000fea0003800000 */
.L_x_117:
        /* <DEDUP_REMOVED lines=13> */
.L_x_120:
[----:B------:R-:W-:Y:S05]  /*97c0*/  BSYNC B1 ;  /* 0x0000000000017941 */ /* 0x000fea0003800000 */
.L_x_119:
        /* <DEDUP_REMOVED lines=12> */
.L_x_122:
[----:B------:R-:W-:Y:S05]  /*9890*/  BSYNC B1 ;  /* 0x0000000000017941 */ /* 0x000fea0003800000 */
.L_x_121:
        /* <DEDUP_REMOVED lines=12> */
.L_x_124:
[----:B------:R-:W-:Y:S05]  /*9960*/  BSYNC B1 ;  /* 0x0000000000017941 */ /* 0x000fea0003800000 */
.L_x_123:
        /* <DEDUP_REMOVED lines=13> */
.L_x_126:
[----:B------:R-:W-:Y:S05]  /*9a40*/  BSYNC B1 ;  /* 0x0000000000017941 */ /* 0x000fea0003800000 */
.L_x_125:
        /* <DEDUP_REMOVED lines=13> */
.L_x_128:
[----:B------:R-:W-:Y:S05]  /*9b20*/  BSYNC B1 ;  /* 0x0000000000017941 */ /* 0x000fea0003800000 */
.L_x_127:
        /* <DEDUP_REMOVED lines=12> */
.L_x_130:
[----:B------:R-:W-:Y:S05]  /*9bf0*/  BSYNC B1 ;  /* 0x0000000000017941 */ /* 0x000fea0003800000 */
.L_x_129:
        /* <DEDUP_REMOVED lines=12> */
.L_x_132:
[----:B------:R-:W-:Y:S05]  /*9cc0*/  BSYNC B1 ;  /* 0x0000000000017941 */ /* 0x000fea0003800000 */
.L_x_131:
        /* <DEDUP_REMOVED lines=13> */
.L_x_134:
[----:B------:R-:W-:Y:S05]  /*9da0*/  BSYNC B1 ;  /* 0x0000000000017941 */ /* 0x000fea0003800000 */
.L_x_133:
        /* <DEDUP_REMOVED lines=13> */
.L_x_136:
[----:B------:R-:W-:Y:S05]  /*9e80*/  BSYNC B1 ;  /* 0x0000000000017941 */ /* 0x000fea0003800000 */
.L_x_135:
        /* <DEDUP_REMOVED lines=12> */
.L_x_138:
[----:B------:R-:W-:Y:S05]  /*9f50*/  BSYNC B1 ;  /* 0x0000000000017941 */ /* 0x000fea0003800000 */
.L_x_137:
        /* <DEDUP_REMOVED lines=12> */
.L_x_140:
[----:B------:R-:W-:Y:S05]  /*a020*/  BSYNC B1 ;  /* 0x0000000000017941 */ /* 0x000fea0003800000 */
.L_x_139:
        /* <DEDUP_REMOVED lines=13> */
.L_x_142:
[----:B------:R-:W-:Y:S05]  /*a100*/  BSYNC B1 ;  /* 0x0000000000017941 */ /* 0x000fea0003800000 */
.L_x_141:
        /* <DEDUP_REMOVED lines=13> */
.L_x_144:
[----:B------:R-:W-:Y:S05]  /*a1e0*/  BSYNC B1 ;  /* 0x0000000000017941 */ /* 0x000fea0003800000 */
.L_x_143:
        /* <DEDUP_REMOVED lines=12> */
.L_x_146:
[----:B------:R-:W-:Y:S05]  /*a2b0*/  BSYNC B1 ;  /* 0x0000000000017941 */ /* 0x000fea0003800000 */
.L_x_145:
        /* <DEDUP_REMOVED lines=12> */
.L_x_148:
[----:B------:R-:W-:Y:S05]  /*a380*/  BSYNC B1 ;  /* 0x0000000000017941 */ /* 0x000fea0003800000 */
.L_x_147:
        /* <DEDUP_REMOVED lines=13> */
.L_x_150:
[----:B------:R-:W-:Y:S05]  /*a460*/  BSYNC B1 ;  /* 0x0000000000017941 */ /* 0x000fea0003800000 */
.L_x_149:
        /* <DEDUP_REMOVED lines=13> */
.L_x_152:
[----:B------:R-:W-:Y:S05]  /*a540*/  BSYNC B1 ;  /* 0x0000000000017941 */ /* 0x000fea0003800000 */
.L_x_151:
        /* <DEDUP_REMOVED lines=12> */
.L_x_154:
[----:B------:R-:W-:Y:S05]  /*a610*/  BSYNC B1 ;  /* 0x0000000000017941 */ /* 0x000fea0003800000 */
.L_x_153:
        /* <DEDUP_REMOVED lines=12> */
.L_x_156:
[----:B------:R-:W-:Y:S05]  /*a6e0*/  BSYNC B1 ;  /* 0x0000000000017941 */ /* 0x000fea0003800000 */
.L_x_155:
        /* <DEDUP_REMOVED lines=13> */
.L_x_158:
[----:B------:R-:W-:Y:S05]  /*a7c0*/  BSYNC B1 ;  /* 0x0000000000017941 */ /* 0x000fea0003800000 */
.L_x_157:
        /* <DEDUP_REMOVED lines=13> */
.L_x_160:
[----:B------:R-:W-:Y:S05]  /*a8a0*/  BSYNC B1 ;  /* 0x0000000000017941 */ /* 0x000fea0003800000 */
.L_x_159:
        /* <DEDUP_REMOVED lines=12> */
.L_x_162:
[----:B------:R-:W-:Y:S05]  /*a970*/  BSYNC B1 ;  /* 0x0000000000017941 */ /* 0x000fea0003800000 */
.L_x_161:
        /* <DEDUP_REMOVED lines=12> */
.L_x_164:
[----:B------:R-:W-:Y:S05]  /*aa40*/  BSYNC B1 ;  /* 0x0000000000017941 */ /* 0x000fea0003800000 */
.L_x_163:
        /* <DEDUP_REMOVED lines=13> */
.L_x_166:
[----:B------:R-:W-:Y:S05]  /*ab20*/  BSYNC B1 ;  /* 0x0000000000017941 */ /* 0x000fea0003800000 */
.L_x_165:
        /* <DEDUP_REMOVED lines=13> */
.L_x_168:
[----:B------:R-:W-:Y:S05]  /*ac00*/  BSYNC B1 ;  /* 0x0000000000017941 */ /* 0x000fea0003800000 */
.L_x_167:
        /* <DEDUP_REMOVED lines=12> */
.L_x_170:
[----:B------:R-:W-:Y:S05]  /*acd0*/  BSYNC B1 ;  /* 0x0000000000017941 */ /* 0x000fea0003800000 */
.L_x_169:
        /* <DEDUP_REMOVED lines=12> */
.L_x_172:
[----:B------:R-:W-:Y:S05]  /*ada0*/  BSYNC B1 ;  /* 0x0000000000017941 */ /* 0x000fea0003800000 */
.L_x_171:
        /* <DEDUP_REMOVED lines=13> */
.L_x_174:
[----:B------:R-:W-:Y:S05]  /*ae80*/  BSYNC B1 ;  /* 0x0000000000017941 */ /* 0x000fea0003800000 */
.L_x_173:
        /* <DEDUP_REMOVED lines=13> */
.L_x_176:
[----:B------:R-:W-:Y:S05]  /*af60*/  BSYNC B1 ;  /* 0x0000000000017941 */ /* 0x000fea0003800000 */
.L_x_175:
        /* <DEDUP_REMOVED lines=12> */
.L_x_178:
[----:B------:R-:W-:Y:S05]  /*b030*/  BSYNC B1 ;  /* 0x0000000000017941 */ /* 0x000fea0003800000 */
.L_x_177:
        /* <DEDUP_REMOVED lines=12> */
.L_x_180:
[----:B------:R-:W-:Y:S05]  /*b100*/  BSYNC B1 ;  /* 0x0000000000017941 */ /* 0x000fea0003800000 */
.L_x_179:
        /* <DEDUP_REMOVED lines=13> */
.L_x_182:
[----:B------:R-:W-:Y:S05]  /*b1e0*/  BSYNC B1 ;  /* 0x0000000000017941 */ /* 0x000fea0003800000 */
.L_x_181:
        /* <DEDUP_REMOVED lines=13> */
.L_x_184:
[----:B------:R-:W-:Y:S05]  /*b2c0*/  BSYNC B1 ;  /* 0x0000000000017941 */ /* 0x000fea0003800000 */
.L_x_183:
        /* <DEDUP_REMOVED lines=12> */
.L_x_186:
[----:B------:R-:W-:Y:S05]  /*b390*/  BSYNC B1 ;  /* 0x0000000000017941 */ /* 0x000fea0003800000 */
.L_x_185:
        /* <DEDUP_REMOVED lines=12> */
.L_x_188:
[----:B------:R-:W-:Y:S05]  /*b460*/  BSYNC B1 ;  /* 0x0000000000017941 */ /* 0x000fea0003800000 */
.L_x_187:
        /* <DEDUP_REMOVED lines=13> */
.L_x_190:
[----:B------:R-:W-:Y:S05]  /*b540*/  BSYNC B1 ;  /* 0x0000000000017941 */ /* 0x000fea0003800000 */
.L_x_189:
        /* <DEDUP_REMOVED lines=13> */
.L_x_192:
[----:B------:R-:W-:Y:S05]  /*b620*/  BSYNC B1 ;  /* 0x0000000000017941 */ /* 0x000fea0003800000 */
.L_x_191:
        /* <DEDUP_REMOVED lines=12> */
.L_x_194:
[----:B------:R-:W-:Y:S05]  /*b6f0*/  BSYNC B1 ;  /* 0x0000000000017941 */ /* 0x000fea0003800000 */
.L_x_193:
        /* <DEDUP_REMOVED lines=12> */
.L_x_196:
[----:B------:R-:W-:Y:S05]  /*b7c0*/  BSYNC B1 ;  /* 0x0000000000017941 */ /* 0x000fea0003800000 */
.L_x_195:
        /* <DEDUP_REMOVED lines=13> */
.L_x_198:
[----:B------:R-:W-:Y:S05]  /*b8a0*/  BSYNC B1 ;  /* 0x0000000000017941 */ /* 0x000fea0003800000 */
.L_x_197:
        /* <DEDUP_REMOVED lines=13> */
.L_x_200:
[----:B------:R-:W-:Y:S05]  /*b980*/  BSYNC B1 ;  /* 0x0000000000017941 */ /* 0x000fea0003800000 */
.L_x_199:
        /* <DEDUP_REMOVED lines=12> */
.L_x_202:
[----:B------:R-:W-:Y:S05]  /*ba50*/  BSYNC B1 ;  /* 0x0000000000017941 */ /* 0x000fea0003800000 */
.L_x_201:
        /* <DEDUP_REMOVED lines=12> */
.L_x_204:
[----:B------:R-:W-:Y:S05]  /*bb20*/  BSYNC B1 ;  /* 0x0000000000017941 */ /* 0x000fea0003800000 */
.L_x_203:
        /* <DEDUP_REMOVED lines=13> */
.L_x_206:
[----:B------:R-:W-:Y:S05]  /*bc00*/  BSYNC B1 ;  /* 0x0000000000017941 */ /* 0x000fea0003800000 */
.L_x_205:
        /* <DEDUP_REMOVED lines=13> */
.L_x_208:
[----:B------:R-:W-:Y:S05]  /*bce0*/  BSYNC B1 ;  /* 0x0000000000017941 */ /* 0x000fea0003800000 */
.L_x_207:
[----:B-----5:R-:W-:Y:S01]  /*bcf0*/  LOP3.LUT R32, R32, 0xff, RZ, 0xc0, !PT ;  /* 0x000000ff20207812 */ /* 0x020fe200078ec0ff */
[----:B------:R-:W-:Y:S01]  /*bd00*/  BSSY B1, `(.L_x_209) ;  /* 0x000000b000017945 */ /* 0x000fe20003800000 */
[----:B------:R-:W-:Y:S02]  /*bd10*/  ISETP.LT.OR P0, PT, R35, 0x9, !P0 ;  /* 0x000000092300780c */ /* 0x000fe40004701670 */
[----:B------:R-:W-:-:S05]  /*bd20*/  F2FP.F16.E4M3.UNPACK_B R32, R32 ;  /* 0x00000020ff20723e */ /* 0x000fca00020006ff */
[----:B------:R-:W-:-:S05]  /*bd30*/  HADD2.F32 R32, -RZ, R32.H0_H0 ;  /* 0x20000020ff207230 */ /* 0x000fca0000004100 */
[----:B------:R-:W-:-:S04]  /*bd40*/  FMUL R32, R32, UR5 ;  /* 0x0000000520207c20 */ /* 0x000fc80008400000 */
[----:B------:R-:W-:Y:S01]  /*bd50*/  FFMA R32, R23, UR4, R32 ;  /* 0x0000000417207c23 */ /* 0x000fe20008000020 */
[----:B------:R-:W-:-:S04]  /*bd60*/  PRMT R23, RZ, 0x7610, R23 ;  /* 0x00007610ff177816 */ /* 0x000fc80000000017 */
[----:B0-----:R-:W-:-:S05]  /*bd70*/  F2FP.SATFINITE.E4M3.F32.PACK_AB_MERGE_C R33, RZ, R32, RZ ;  /* 0x00000020ff21723e */ /* 0x001fca00048070ff */
[----:B------:R0:W-:Y:S01]  /*bd80*/  @!P4 STG.E.U8 desc[UR56][R24.64+0xa9], R33 ;  /* 0x0000a9211800c986 */ /* 0x0001e2000c101138 */
[----:B------:R-:W-:Y:S05]  /*bd90*/  @P0 BRA `(.L_x_210) ;  /* 0x0000000000040947 */ /* 0x000fea0003800000 */
[----:B------:R0:W5:Y:S02]  /*bda0*/  LDG.E.U8 R23, desc[UR56][R30.64+0xa8] ;  /* 0x0000a8381e177981 */ /* 0x000164000c1e1100 */
.L_x_210:
[----:B------:R-:W-:Y:S05]  /*bdb0*/  BSYNC B1 ;  /* 0x0000000000017941 */ /* 0x000fea0003800000 */
.L_x_209:
        /* <DEDUP_REMOVED lines=8> */
[----:B------:R-:W-:-:S05]  /*be40*/  F2FP.SATFINITE.E4M3.F32.PACK_AB_MERGE_C R23, RZ, R23, RZ ;  /* 0x00000017ff17723e */ /* 0x000fca00048070ff */
[----:B------:R0:W-:Y:S01]  /*be50*/  @!P0 STG.E.U8 desc[UR56][R26.64+0xa8], R23 ;  /* 0x0000a8171a008986 */ /* 0x0001e2000c101138 */
[----:B------:R-:W-:Y:S05]  /*be60*/  @P1 BRA `(.L_x_212) ;  /* 0x0000000000041947 */ /* 0x000fea0003800000 */
[----:B------:R0:W5:Y:S02]  /*be70*/  LDG.E.U8 R22, desc[UR56][R30.64+0xa9] ;  /* 0x0000a9381e167981 */ /* 0x000164000c1e1100 */
.L_x_212:
[----:B------:R-:W-:Y:S05]  /*be80*/  BSYNC B1 ;  /* 0x0000000000017941 */ /* 0x000fea0003800000 */
.L_x_211:
[----:B-----5:R-:W-:Y:S01]  /*be90*/  LOP3.LUT R22, R22, 0xff, RZ, 0xc0, !PT ;  /* 0x000000ff16167812 */ /* 0x020fe200078ec0ff */
[----:B------:R-:W-:Y:S01]  /*bea0*/  BSSY B1, `(.L_x_213) ;  /* 0x000000c000017945 */ /* 0x000fe20003800000 */
[----:B------:R-:W-:Y:S02]  /*beb0*/  ISETP.GE.AND P0, PT, R36, 0xb1, PT ;  /* 0x000000b12400780c */ /* 0x000fe40003f06270 */
[----:B------:R-:W-:Y:S02]  /*bec0*/  F2FP.F16.E4M3.UNPACK_B R22, R22 ;  /* 0x00000016ff16723e */ /* 0x000fe400020006ff */
[----:B------:R-:W-:-:S03]  /*bed0*/  ISETP.LT.OR P2, PT, R35, 0x1, !P0 ;  /* 0x000000012300780c */ /* 0x000fc60004741670 */
        /* <DEDUP_REMOVED lines=8> */
.L_x_214:
[----:B------:R-:W-:Y:S05]  /*bf60*/  BSYNC B1 ;  /* 0x0000000000017941 */ /* 0x000fea0003800000 */
.L_x_213:
        /* <DEDUP_REMOVED lines=13> */
.L_x_216:
[----:B------:R-:W-:Y:S05]  /*c040*/  BSYNC B1 ;  /* 0x0000000000017941 */ /* 0x000fea0003800000 */
.L_x_215:
        /* <DEDUP_REMOVED lines=12> */
.L_x_218:
[----:B------:R-:W-:Y:S05]  /*c110*/  BSYNC B1 ;  /* 0x0000000000017941 */ /* 0x000fea0003800000 */
.L_x_217:
        /* <DEDUP_REMOVED lines=12> */
.L_x_220:
[----:B------:R-:W-:Y:S05]  /*c1e0*/  BSYNC B1 ;  /* 0x0000000000017941 */ /* 0x000fea0003800000 */
.L_x_219:
        /* <DEDUP_REMOVED lines=13> */
.L_x_222:
[----:B------:R-:W-:Y:S05]  /*c2c0*/  BSYNC B1 ;  /* 0x0000000000017941 */ /* 0x000fea0003800000 */
.L_x_221:
        /* <DEDUP_REMOVED lines=13> */
.L_x_224:
[----:B------:R-:W-:Y:S05]  /*c3a0*/  BSYNC B1 ;  /* 0x0000000000017941 */ /* 0x000fea0003800000 */
.L_x_223:
        /* <DEDUP_REMOVED lines=12> */
.L_x_226:
[----:B------:R-:W-:Y:S05]  /*c470*/  BSYNC B1 ;  /* 0x0000000000017941 */ /* 0x000fea0003800000 */
.L_x_225:
        /* <DEDUP_REMOVED lines=12> */
.L_x_228:
[----:B------:R-:W-:Y:S05]  /*c540*/  BSYNC B1 ;  /* 0x0000000000017941 */ /* 0x000fea0003800000 */
.L_x_227:
        /* <DEDUP_REMOVED lines=13> */
.L_x_230:
[----:B------:R-:W-:Y:S05]  /*c620*/  BSYNC B1 ;  /* 0x0000000000017941 */ /* 0x000fea0003800000 */
.L_x_229:
        /* <DEDUP_REMOVED lines=13> */
.L_x_232:
[----:B------:R-:W-:Y:S05]  /*c700*/  BSYNC B1 ;  /* 0x0000000000017941 */ /* 0x000fea0003800000 */
.L_x_231:
        /* <DEDUP_REMOVED lines=12> */
.L_x_234:
[----:B------:R-:W-:Y:S05]  /*c7d0*/  BSYNC B1 ;  /* 0x0000000000017941 */ /* 0x000fea0003800000 */
.L_x_233:
        /* <DEDUP_REMOVED lines=12> */
.L_x_236:
[----:B------:R-:W-:Y:S05]  /*c8a0*/  BSYNC B1 ;  /* 0x0000000000017941 */ /* 0x000fea0003800000 */
.L_x_235:
        /* <DEDUP_REMOVED lines=13> */
.L_x_238:
[----:B------:R-:W-:Y:S05]  /*c980*/  BSYNC B1 ;  /* 0x0000000000017941 */ /* 0x000fea0003800000 */
.L_x_237:
        /* <DEDUP_REMOVED lines=13> */
.L_x_240:
[----:B------:R-:W-:Y:S05]  /*ca60*/  BSYNC B1 ;  /* 0x0000000000017941 */ /* 0x000fea0003800000 */
.L_x_239:
        /* <DEDUP_REMOVED lines=12> */
.L_x_242:
[----:B------:R-:W-:Y:S05]  /*cb30*/  BSYNC B1 ;  /* 0x0000000000017941 */ /* 0x000fea0003800000 */
.L_x_241:
        /* <DEDUP_REMOVED lines=12> */
.L_x_244:
[----:B------:R-:W-:Y:S05]  /*cc00*/  BSYNC B1 ;  /* 0x0000000000017941 */ /* 0x000fea0003800000 */
.L_x_243:
        /* <DEDUP_REMOVED lines=13> */
.L_x_246:
[----:B------:R-:W-:Y:S05]  /*cce0*/  BSYNC B1 ;  /* 0x0000000000017941 */ /* 0x000fea0003800000 */
.L_x_245:
        /* <DEDUP_REMOVED lines=13> */
.L_x_248:
[----:B------:R-:W-:Y:S05]  /*cdc0*/  BSYNC B1 ;  /* 0x0000000000017941 */ /* 0x000fea0003800000 */
.L_x_247:
        /* <DEDUP_REMOVED lines=12> */
.L_x_250:
[----:B------:R-:W-:Y:S05]  /*ce90*/  BSYNC B1 ;  /* 0x0000000000017941 */ /* 0x000fea0003800000 */
.L_x_249:
        /* <DEDUP_REMOVED lines=12> */
.L_x_252:
[----:B------:R-:W-:Y:S05]  /*cf60*/  BSYNC B1 ;  /* 0x0000000000017941 */ /* 0x000fea0003800000 */
.L_x_251:
[----:B-----5:R-:W-:Y:S01]  /*cf70*/  LOP3.LUT R2, R2, 0xff, RZ, 0xc0, !PT ;  /* 0x000000ff02027812 */ /* 0x020fe200078ec0ff */
[----:B------:R-:W-:Y:S01]  /*cf80*/  BSSY B1, `(.L_x_253) ;  /* 0x000000c000017945 */ /* 0x000fe20003800000 */
[----:B------:R-:W-:Y:S02]  /*cf90*/  ISETP.GE.AND P0, PT, R36, 0xd9, PT ;  /* 0x000000d92400780c */ /* 0x000fe40003f06270 */
[----:B------:R-:W-:Y:S02]  /*cfa0*/  F2FP.F16.E4M3.UNPACK_B R2, R2 ;  /* 0x00000002ff02723e */ /* 0x000fe400020006ff */
[----:B------:R-:W-:-:S03]  /*cfb0*/  ISETP.LT.OR P2, PT, R35, 0x1, !P0 ;  /* 0x000000012300780c */ /* 0x000fc60004741670 */
[----:B------:R-:W-:-:S05]  /*cfc0*/  HADD2.F32 R2, -RZ, R2.H0_H0 ;  /* 0x20000002ff027230 */ /* 0x000fca0000004100 */
[----:B0-----:R-:W-:-:S04]  /*cfd0*/  FMUL R3, R2, UR5 ;  /* 0x0000000502037c20 */ /* 0x001fc80008400000 */
[----:B------:R-:W-:Y:S01]  /*cfe0*/  FFMA R3, R0, UR4, R3 ;  /* 0x0000000400037c23 */ /* 0x000fe20008000003 */
[----:B------:R-:W-:-:S04]  /*cff0*/  PRMT R0, RZ, 0x7610, R0 ;  /* 0x00007610ff007816 */ /* 0x000fc80000000000 */
[----:B------:R-:W-:-:S05]  /*d000*/  F2FP.SATFINITE.E4M3.F32.PACK_AB_MERGE_C R3, RZ, R3, RZ ;  /* 0x00000003ff03723e */ /* 0x000fca00048070ff */
[----:B------:R0:W-:Y:S01]  /*d010*/  @!P1 STG.E.U8 desc[UR56][R26.64+0xd1], R3 ;  /* 0x0000d1031a009986 */ /* 0x0001e2000c101138 */
[----:B------:R-:W-:Y:S05]  /*d020*/  @P2 BRA `(.L_x_254) ;  /* 0x0000000000042947 */ /* 0x000fea0003800000 */
[----:B------:R0:W5:Y:S02]  /*d030*/  LDG.E.U8 R0, desc[UR56][R28.64+0xd8] ;  /* 0x0000d8381c007981 */ /* 0x000164000c1e1100 */
.L_x_254:
[----:B------:R-:W-:Y:S05]  /*d040*/  BSYNC B1 ;  /* 0x0000000000017941 */ /* 0x000fea0003800000 */
.L_x_253:
[----:B------:R-:W2:Y:S01]  /*d050*/  LDL.LU R2, [R1] ;  /* 0x0000000001027983 */ /* 0x000ea20000300800 */
[----:B-----5:R-:W-:Y:S01]  /*d060*/  LOP3.LUT R0, R0, 0xff, RZ, 0xc0, !PT ;  /* 0x000000ff00007812 */ /* 0x020fe200078ec0ff */
[----:B------:R-:W-:Y:S01]  /*d070*/  BSSY B1, `(.L_x_255) ;  /* 0x000000c000017945 */ /* 0x000fe20003800000 */
[----:B------:R-:W-:Y:S02]  /*d080*/  ISETP.GE.AND P1, PT, R36, 0xda, PT ;  /* 0x000000da2400780c */ /* 0x000fe40003f26270 */
[----:B------:R-:W-:Y:S02]  /*d090*/  F2FP.F16.E4M3.UNPACK_B R0, R0 ;  /* 0x00000000ff00723e */ /* 0x000fe400020006ff */
[----:B------:R-:W-:-:S03]  /*d0a0*/  ISETP.LT.OR P4, PT, R35, 0x1, !P1 ;  /* 0x000000012300780c */ /* 0x000fc60004f81670 */
[----:B------:R-:W-:-:S05]  /*d0b0*/  HADD2.F32 R0, -RZ, R0.H0_H0 ;  /* 0x20000000ff007230 */ /* 0x000fca0000004100 */
[----:B------:R-:W-:-:S04]  /*d0c0*/  FMUL R0, R0, UR5 ;  /* 0x0000000500007c20 */ /* 0x000fc80008400000 */
[----:B--2---:R-:W-:-:S05]  /*d0d0*/  FFMA R0, R2, UR4, R0 ;  /* 0x0000000402007c23 */ /* 0x004fca0008000000 */
[----:B0-----:R-:W-:Y:S02]  /*d0e0*/  F2FP.SATFINITE.E4M3.F32.PACK_AB_MERGE_C R3, RZ, R0, RZ ;  /* 0x00000000ff03723e */ /* 0x001fe400048070ff */
[----:B------:R-:W-:-:S03]  /*d0f0*/  PRMT R0, RZ, 0x7610, R0 ;  /* 0x00007610ff007816 */ /* 0x000fc60000000000 */
[----:B------:R0:W-:Y:S01]  /*d100*/  @!P2 STG.E.U8 desc[UR56][R24.64+0xd8], R3 ;  /* 0x0000d8031800a986 */ /* 0x0001e2000c101138 */
[----:B------:R-:W-:Y:S05]  /*d110*/  @P4 BRA `(.L_x_256) ;  /* 0x0000000000044947 */ /* 0x000fea0003800000 */
[----:B------:R2:W5:Y:S02]  /*d120*/  LDG.E.U8 R0, desc[UR56][R28.64+0xd9] ;  /* 0x0000d9381c007981 */ /* 0x000564000c1e1100 */
.L_x_256:
[----:B------:R-:W-:Y:S05]  /*d130*/  BSYNC B1 ;  /* 0x0000000000017941 */ /* 0x000fea0003800000 */
.L_x_255:
[----:B------:R-:W3:Y:S01]  /*d140*/  LDL.LU R2, [R1+0x4] ;  /* 0x0000040001027983 */ /* 0x000ee20000300800 */
[----:B-----5:R-:W-:Y:S01]  /*d150*/  LOP3.LUT R0, R0, 0xff, RZ, 0xc0, !PT ;  /* 0x000000ff00007812 */ /* 0x020fe200078ec0ff */
[----:B------:R-:W-:Y:S01]  /*d160*/  BSSY B1, `(.L_x_257) ;  /* 0x000000b000017945 */ /* 0x000fe20003800000 */
[----:B------:R-:W-:Y:S02]  /*d170*/  ISETP.LT.OR P0, PT, R35, 0x9, !P0 ;  /* 0x000000092300780c */ /* 0x000fe40004701670 */
[----:B------:R-:W-:-:S05]  /*d180*/  F2FP.F16.E4M3.UNPACK_B R0, R0 ;  /* 0x00000000ff00723e */ /* 0x000fca00020006ff */
[----:B------:R-:W-:-:S05]  /*d190*/  HADD2.F32 R0, -RZ, R0.H0_H0 ;  /* 0x20000000ff007230 */ /* 0x000fca0000004100 */
[----:B------:R-:W-:-:S04]  /*d1a0*/  FMUL R0, R0, UR5 ;  /* 0x0000000500007c20 */ /* 0x000fc80008400000 */
[----:B---3--:R-:W-:-:S05]  /*d1b0*/  FFMA R0, R2, UR4, R0 ;  /* 0x0000000402007c23 */ /* 0x008fca0008000000 */
[----:B0-----:R-:W-:Y:S02]  /*d1c0*/  F2FP.SATFINITE.E4M3.F32.PACK_AB_MERGE_C R3, RZ, R0, RZ ;  /* 0x00000000ff03723e */ /* 0x001fe400048070ff */
[----:B------:R-:W-:-:S03]  /*d1d0*/  PRMT R0, RZ, 0x7610, R0 ;  /* 0x00007610ff007816 */ /* 0x000fc60000000000 */
[----:B------:R0:W-:Y:S01]  /*d1e0*/  @!P4 STG.E.U8 desc[UR56][R24.64+0xd9], R3 ;  /* 0x0000d9031800c986 */ /* 0x0001e2000c101138 */
[----:B------:R-:W-:Y:S05]  /*d1f0*/  @P0 BRA `(.L_x_258) ;  /* 0x0000000000040947 */ /* 0x000fea0003800000 */
[----:B------:R3:W5:Y:S02]  /*d200*/  LDG.E.U8 R0, desc[UR56][R30.64+0xd8] ;  /* 0x0000d8381e007981 */ /* 0x000764000c1e1100 */
.L_x_258:
[----:B------:R-:W-:Y:S05]  /*d210*/  BSYNC B1 ;  /* 0x0000000000017941 */ /* 0x000fea0003800000 */
.L_x_257:
[----:B------:R-:W2:Y:S01]  /*d220*/  LDL.LU R2, [R1+0x8] ;  /* 0x0000080001027983 */ /* 0x000ea20000300800 */
[----:B-----5:R-:W-:Y:S01]  /*d230*/  LOP3.LUT R0, R0, 0xff, RZ, 0xc0, !PT ;  /* 0x000000ff00007812 */ /* 0x020fe200078ec0ff */
[----:B------:R-:W-:Y:S01]  /*d240*/  BSSY B1, `(.L_x_259) ;  /* 0x000000b000017945 */ /* 0x000fe20003800000 */
[----:B------:R-:W-:Y:S02]  /*d250*/  ISETP.LT.OR P1, PT, R35, 0x9, !P1 ;  /* 0x000000092300780c */ /* 0x000fe40004f21670 */
[----:B------:R-:W-:-:S05]  /*d260*/  F2FP.F16.E4M3.UNPACK_B R0, R0 ;  /* 0x00000000ff00723e */ /* 0x000fca00020006ff */
        /* <DEDUP_REMOVED lines=8> */
.L_x_260:
[----:B------:R-:W-:Y:S05]  /*d2f0*/  BSYNC B1 ;  /* 0x0000000000017941 */ /* 0x000fea0003800000 */
.L_x_259:
[----:B------:R-:W3:Y:S01]  /*d300*/  LDL.LU R2, [R1+0xc] ;  /* 0x00000c0001027983 */ /* 0x000ee20000300800 */
[----:B-----5:R-:W-:Y:S01]  /*d310*/  LOP3.LUT R0, R0, 0xff, RZ, 0xc0, !PT ;  /* 0x000000ff00007812 */ /* 0x020fe200078ec0ff */
[----:B------:R-:W-:Y:S01]  /*d320*/  BSSY B1, `(.L_x_261) ;  /* 0x000000c000017945 */ /* 0x000fe20003800000 */
[----:B------:R-:W-:Y:S02]  /*d330*/  ISETP.GE.AND P0, PT, R36, 0xe1, PT ;  /* 0x000000e12400780c */ /* 0x000fe40003f06270 */
[----:B------:R-:W-:Y:S02]  /*d340*/  F2FP.F16.E4M3.UNPACK_B R0, R0 ;  /* 0x00000000ff00723e */ /* 0x000fe400020006ff */
[----:B------:R-:W-:-:S03]  /*d350*/  ISETP.LT.OR P2, PT, R35, 0x1, !P0 ;  /* 0x000000012300780c */ /* 0x000fc60004741670 */
        /* <DEDUP_REMOVED lines=8> */
.L_x_262:
[----:B------:R-:W-:Y:S05]  /*d3e0*/  BSYNC B1 ;  /* 0x0000000000017941 */ /* 0x000fea0003800000 */
.L_x_261:
[----:B------:R-:W2:Y:S01]  /*d3f0*/  LDL.LU R2, [R1+0x10] ;  /* 0x0000100001027983 */ /* 0x000ea20000300800 */
        /* <DEDUP_REMOVED lines=13> */
.L_x_264:
[----:B------:R-:W-:Y:S05]  /*d4d0*/  BSYNC B1 ;  /* 0x0000000000017941 */ /* 0x000fea0003800000 */
.L_x_263:
        /* <DEDUP_REMOVED lines=13> */
.L_x_266:
[----:B------:R-:W-:Y:S05]  /*d5b0*/  BSYNC B1 ;  /* 0x0000000000017941 */ /* 0x000fea0003800000 */
.L_x_265:
        /* <DEDUP_REMOVED lines=13> */
.L_x_268:
[----:B------:R-:W-:Y:S05]  /*d690*/  BSYNC B1 ;  /* 0x0000000000017941 */ /* 0x000fea0003800000 */
.L_x_267:
        /* <DEDUP_REMOVED lines=14> */
.L_x_270:
[----:B------:R-:W-:Y:S05]  /*d780*/  BSYNC B1 ;  /* 0x0000000000017941 */ /* 0x000fea0003800000 */
.L_x_269:
        /* <DEDUP_REMOVED lines=14> */
.L_x_272:
[----:B------:R-:W-:Y:S05]  /*d870*/  BSYNC B1 ;  /* 0x0000000000017941 */ /* 0x000fea0003800000 */
.L_x_271:
        /* <DEDUP_REMOVED lines=13> */
.L_x_274:
[----:B------:R-:W-:Y:S05]  /*d950*/  BSYNC B1 ;  /* 0x0000000000017941 */ /* 0x000fea0003800000 */
.L_x_273:
        /* <DEDUP_REMOVED lines=13> */
.L_x_276:
[----:B------:R-:W-:Y:S05]  /*da30*/  BSYNC B1 ;  /* 0x0000000000017941 */ /* 0x000fea0003800000 */
.L_x_275:
[----:B------:R-:W-:Y:S05]  /*da40*/  @P1 BRA `(.L_x_277) ;  /* 0x0000002000c41947 */ /* 0x000fea0003800000 */
[----:B------:R-:W2:Y:S01]  /*da50*/  LDL.LU R2, [R1+0x2c] ;  /* 0x00002c0001027983 */ /* 0x000ea20000300800 */
[----:B-----5:R-:W-:-:S04]  /*da60*/  LOP3.LUT R0, R0, 0xff, RZ, 0xc0, !PT ;  /* 0x000000ff00007812 */ /* 0x020fc800078ec0ff */
[----:B------:R-:W-:-:S05]  /*da70*/  F2FP.F16.E4M3.UNPACK_B R0, R0 ;  /* 0x00000000ff00723e */ /* 0x000fca00020006ff */
[----:B------:R-:W-:-:S05]  /*da80*/  HADD2.F32 R0, -RZ, R0.H0_H0 ;  /* 0x20000000ff007230 */ /* 0x000fca0000004100 */
[----:B------:R-:W-:-:S04]  /*da90*/  FMUL R0, R0, UR5 ;  /* 0x0000000500007c20 */ /* 0x000fc80008400000 */
[----:B--2---:R-:W-:-:S05]  /*daa0*/  FFMA R0, R2, UR4, R0 ;  /* 0x0000000402007c23 */ /* 0x004fca0008000000 */
[----:B0-----:R-:W-:-:S05]  /*dab0*/  F2FP.SATFINITE.E4M3.F32.PACK_AB_MERGE_C R3, RZ, R0, RZ ;  /* 0x00000000ff03723e */ /* 0x001fca00048070ff */
[----:B------:R0:W-:Y:S01]  /*dac0*/  STG.E.U8 desc[UR56][R26.64+0xe9], R3 ;  /* 0x0000e9031a007986 */ /* 0x0001e2000c101138 */
[----:B------:R-:W-:Y:S05]  /*dad0*/  BRA `(.L_x_277) ;  /* 0x0000002000a07947 */ /* 0x000fea0003800000 */
.L_x_36:
[C---:B------:R-:W-:Y:S01]  /*dae0*/  ISETP.GE.AND P0, PT, R36.reuse, 0x2, PT ;  /* 0x000000022400780c */ /* 0x040fe20003f06270 */
[----:B------:R-:W-:Y:S01]  /*daf0*/  FMUL R227, R227, UR4 ;  /* 0x00000004e3e37c20 */ /* 0x000fe20008400000 */
[----:B------:R-:W-:Y:S01]  /*db00*/  ISETP.GE.AND P1, PT, R36, 0x1, PT ;  /* 0x000000012400780c */ /* 0x000fe20003f26270 */
[----:B------:R-:W-:Y:S01]  /*db10*/  FMUL R228, R228, UR4 ;  /* 0x00000004e4e47c20 */ /* 0x000fe20008400000 */
[C---:B------:R-:W-:Y:S01]  /*db20*/  ISETP.LT.OR P4, PT, R35.reuse, 0x1, !P0 ;  /* 0x000000012300780c */ /* 0x040fe20004781670 */
[----:B------:R-:W-:Y:S01]  /*db30*/  FMUL R226, R226, UR4 ;  /* 0x00000004e2e27c20 */ /* 0x000fe20008400000 */
[----:B------:R-:W-:Y:S02]  /*db40*/  ISETP.LT.OR P2, PT, R35, 0x1, !P1 ;  /* 0x000000012300780c */ /* 0x000fe40004f41670 */
[----:B------:R-:W-:Y:S02]  /*db50*/  F2FP.SATFINITE.E4M3.F32.PACK_AB_MERGE_C R227, RZ, R227, RZ ;  /* 0x000000e3ffe3723e */ /* 0x000fe400048070ff */
[----:B------:R-:W-:-:S02]  /*db60*/  F2FP.SATFINITE.E4M3.F32.PACK_AB_MERGE_C R29, RZ, R228, RZ ;  /* 0x000000e4ff1d723e */ /* 0x000fc400048070ff */
[----:B------:R-:W-:Y:S01]  /*db70*/  ISETP.LT.OR P0, PT, R35, 0x9, !P0 ;  /* 0x000000092300780c */ /* 0x000fe20004701670 */
[----:B------:R-:W-:-:S04]  /*db80*/  FMUL R225, R225, UR4 ;  /* 0x00000004e1e17c20 */ /* 0x000fc80008400000 */
[----:B------:R-:W-:Y:S01]  /*db90*/  @!P4 STG.E.U8 desc[UR56][R24.64+0x1], R227 ;  /* 0x000001e31800c986 */ /* 0x000fe2000c101138 */
[C---:B------:R-:W-:Y:S02]  /*dba0*/  ISETP.GE.AND P4, PT, R36.reuse, 0x9, PT ;  /* 0x000000092400780c */ /* 0x040fe40003f86270 */
[C---:B------:R-:W-:Y:S01]  /*dbb0*/  ISETP.LT.OR P1, PT, R35.reuse, 0x9, !P1 ;  /* 0x000000092300780c */ /* 0x040fe20004f21670 */
[----:B------:R0:W-:Y:S01]  /*dbc0*/  @!P2 STG.E.U8 desc[UR56][R24.64], R29 ;  /* 0x0000001d1800a986 */ /* 0x0001e2000c101138 */
[----:B------:R-:W-:Y:S02]  /*dbd0*/  ISETP.GE.AND P2, PT, R36, 0xa, PT ;  /* 0x0000000a2400780c */ /* 0x000fe40003f46270 */
[C---:B------:R-:W-:Y:S01]  /*dbe0*/  ISETP.LT.OR P5, PT, R35.reuse, 0x1, !P4 ;  /* 0x000000012300780c */ /* 0x040fe200067a1670 */
[----:B------:R-:W-:Y:S01]  /*dbf0*/  FMUL R224, R224, UR4 ;  /* 0x00000004e0e07c20 */ /* 0x000fe20008400000 */
[----:B------:R-:W-:Y:S02]  /*dc00*/  ISETP.LT.OR P6, PT, R35, 0x1, !P2 ;  /* 0x000000012300780c */ /* 0x000fe400057c1670 */
[----:B------:R-:W-:Y:S01]  /*dc10*/  F2FP.SATFINITE.E4M3.F32.PACK_AB_MERGE_C R225, RZ, R225, RZ ;  /* 0x000000e1ffe1723e */ /* 0x000fe200048070ff */
[----:B------:R-:W-:Y:S01]  /*dc20*/  FMUL R223, R223, UR4 ;  /* 0x00000004dfdf7c20 */ /* 0x000fe20008400000 */
[----:B------:R-:W-:Y:S01]  /*dc30*/  F2FP.SATFINITE.E4M3.F32.PACK_AB_MERGE_C R31, RZ, R224, RZ ;  /* 0x000000e0ff1f723e */ /* 0x000fe200048070ff */
[----:B------:R-:W-:Y:S01]  /*dc40*/  FMUL R222, R222, UR4 ;  /* 0x00000004dede7c20 */ /* 0x000fe20008400000 */
[----:B------:R-:W-:Y:S01]  /*dc50*/  FMUL R221, R221, UR4 ;  /* 0x00000004dddd7c20 */ /* 0x000fe20008400000 */
[----:B0-----:R-:W-:Y:S01]  /*dc60*/  F2FP.SATFINITE.E4M3.F32.PACK_AB_MERGE_C R29, RZ, R226, RZ ;  /* 0x000000e2ff1d723e */ /* 0x001fe200048070ff */
[----:B------:R-:W-:Y:S01]  /*dc70*/  @!P0 STG.E.U8 desc[UR56][R26.64+0x1], R225 ;  /* 0x000001e11a008986 */ /* 0x000fe2000c101138 */
[----:B------:R-:W-:-:S02]  /*dc80*/  ISETP.GE.AND P0, PT, R36, 0x11, PT ;  /* 0x000000112400780c */ /* 0x000fc40003f06270 */
[C---:B------:R-:W-:Y:S01]  /*dc90*/  ISETP.LT.OR P4, PT, R35.reuse, 0x9, !P4 ;  /* 0x000000092300780c */ /* 0x040fe20006781670 */
[----:B------:R0:W-:Y:S01]  /*dca0*/  @!P1 STG.E.U8 desc[UR56][R26.64], R29 ;  /* 0x0000001d1a009986 */ /* 0x0001e2000c101138 */
[----:B------:R-:W-:Y:S02]  /*dcb0*/  F2FP.SATFINITE.E4M3.F32.PACK_AB_MERGE_C R223, RZ, R223, RZ ;  /* 0x000000dfffdf723e */ /* 0x000fe400048070ff */
[C---:B------:R-:W-:Y:S01]  /*dcc0*/  ISETP.LT.OR P2, PT, R35.reuse, 0x9, !P2 ;  /* 0x000000092300780c */ /* 0x040fe20005741670 */
[----:B------:R1:W-:Y:S01]  /*dcd0*/  @!P5 STG.E.U8 desc[UR56][R24.64+0x8], R31 ;  /* 0x0000081f1800d986 */ /* 0x0003e2000c101138 */
[----:B------:R-:W-:Y:S02]  /*dce0*/  ISETP.GE.AND P1, PT, R36, 0x12, PT ;  /* 0x000000122400780c */ /* 0x000fe40003f26270 */
[C---:B------:R-:W-:Y:S01]  /*dcf0*/  ISETP.LT.OR P5, PT, R35.reuse, 0x1, !P0 ;  /* 0x000000012300780c */ /* 0x040fe200047a1670 */
[----:B------:R-:W-:Y:S01]  /*dd00*/  @!P6 STG.E.U8 desc[UR56][R24.64+0x9], R223 ;  /* 0x000009df1800e986 */ /* 0x000fe2000c101138 */
[----:B------:R-:W-:Y:S01]  /*dd10*/  FMUL R220, R220, UR4 ;  /* 0x00000004dcdc7c20 */ /* 0x000fe20008400000 */
[----:B------:R-:W-:-:S02]  /*dd20*/  ISETP.LT.OR P6, PT, R35, 0x1, !P1 ;  /* 0x000000012300780c */ /* 0x000fc40004fc1670 */
[----:B0-----:R-:W-:Y:S01]  /*dd30*/  F2FP.SATFINITE.E4M3.F32.PACK_AB_MERGE_C R29, RZ, R222, RZ ;  /* 0x000000deff1d723e */ /* 0x001fe200048070ff */
[----:B------:R-:W-:Y:S01]  /*dd40*/  FMUL R219, R219, UR4 ;  /* 0x00000004dbdb7c20 */ /* 0x000fe20008400000 */
[----:B------:R-:W-:Y:S01]  /*dd50*/  F2FP.SATFINITE.E4M3.F32.PACK_AB_MERGE_C R221, RZ, R221, RZ ;  /* 0x000000ddffdd723e */ /* 0x000fe200048070ff */
[----:B------:R-:W-:Y:S01]  /*dd60*/  FMUL R218, R218, UR4 ;  /* 0x00000004dada7c20 */ /* 0x000fe20008400000 */
[----:B-1----:R-:W-:Y:S01]  /*dd70*/  F2FP.SATFINITE.E4M3.F32.PACK_AB_MERGE_C R31, RZ, R220, RZ ;  /* 0x000000dcff1f723e */ /* 0x002fe200048070ff */
[----:B------:R0:W-:Y:S01]  /*dd80*/  @!P4 STG.E.U8 desc[UR56][R26.64+0x8], R29 ;  /* 0x0000081d1a00c986 */ /* 0x0001e2000c101138 */
[----:B------:R-:W-:Y:S02]  /*dd90*/  ISETP.GE.AND P4, PT, R36, 0x19, PT ;  /* 0x000000192400780c */ /* 0x000fe40003f86270 */
[----:B------:R-:W-:Y:S01]  /*dda0*/  ISETP.LT.OR P0, PT, R35, 0x9, !P0 ;  /* 0x000000092300780c */ /* 0x000fe20004701670 */
[----:B------:R-:W-:Y:S01]  /*ddb0*/  @!P2 STG.E.U8 desc[UR56][R26.64+0x9], R221 ;  /* 0x000009dd1a00a986 */ /* 0x000fe2000c101138 */
[----:B------:R-:W-:-:S02]  /*ddc0*/  F2FP.SATFINITE.E4M3.F32.PACK_AB_MERGE_C R219, RZ, R219, RZ ;  /* 0x000000dbffdb723e */ /* 0x000fc400048070ff */
[C---:B------:R-:W-:Y:S01]  /*ddd0*/  ISETP.LT.OR P1, PT, R35.reuse, 0x9, !P1 ;  /* 0x000000092300780c */ /* 0x040fe20004f21670 */
[----:B------:R1:W-:Y:S01]  /*dde0*/  @!P5 STG.E.U8 desc[UR56][R24.64+0x10], R31 ;  /* 0x0000101f1800d986 */ /* 0x0003e2000c101138 */
[----:B------:R-:W-:Y:S02]  /*ddf0*/  ISETP.GE.AND P2, PT, R36, 0x1a, PT ;  /* 0x0000001a2400780c */ /* 0x000fe40003f46270 */
[----:B------:R-:W-:Y:S01]  /*de00*/  ISETP.LT.OR P5, PT, R35, 0x1, !P4 ;  /* 0x000000012300780c */ /* 0x000fe200067a1670 */
[----:B------:R-:W-:Y:S01]  /*de10*/  FMUL R217, R217, UR4 ;  /* 0x00000004d9d97c20 */ /* 0x000fe20008400000 */
[----:B------:R-:W-:Y:S01]  /*de20*/  @!P6 STG.E.U8 desc[UR56][R24.64+0x11], R219 ;  /* 0x000011db1800e986 */ /* 0x000fe2000c101138 */
[----:B------:R-:W-:Y:S01]  /*de30*/  FMUL R216, R216, UR4 ;  /* 0x00000004d8d87c20 */ /* 0x000fe20008400000 */
[----:B------:R-:W-:Y:S02]  /*de40*/  ISETP.LT.OR P6, PT, R35, 0x1, !P2 ;  /* 0x000000012300780c */ /* 0x000fe400057c1670 */
[----:B0-----:R-:W-:Y:S01]  /*de50*/  F2FP.SATFINITE.E4M3.F32.PACK_AB_MERGE_C R29, RZ, R218, RZ ;  /* 0x000000daff1d723e */ /* 0x001fe200048070ff */
[----:B------:R-:W-:Y:S01]  /*de60*/  FMUL R215, R215, UR4 ;  /* 0x00000004d7d77c20 */ /* 0x000fe20008400000 */
[----:B------:R-:W-:Y:S01]  /*de70*/  F2FP.SATFINITE.E4M3.F32.PACK_AB_MERGE_C R217, RZ, R217, RZ ;  /* 0x000000d9ffd9723e */ /* 0x000fe200048070ff */
[----:B------:R-:W-:Y:S01]  /*de80*/  FMUL R214, R214, UR4 ;  /* 0x00000004d6d67c20 */ /* 0x000fe20008400000 */
[----:B-1----:R-:W-:Y:S01]  /*de90*/  F2FP.SATFINITE.E4M3.F32.PACK_AB_MERGE_C R31, RZ, R216, RZ ;  /* 0x000000d8ff1f723e */ /* 0x002fe200048070ff */
[----:B------:R0:W-:Y:S01]  /*dea0*/  @!P0 STG.E.U8 desc[UR56][R26.64+0x10], R29 ;  /* 0x0000101d1a008986 */ /* 0x0001e2000c101138 */
[----:B------:R-:W-:-:S02]  /*deb0*/  ISETP.GE.AND P0, PT, R36, 0x21, PT ;  /* 0x000000212400780c */ /* 0x000fc40003f06270 */
[C---:B------:R-:W-:Y:S01]  /*dec0*/  ISETP.LT.OR P4, PT, R35.reuse, 0x9, !P4 ;  /* 0x000000092300780c */ /* 0x040fe20006781670 */
[----:B------:R-:W-:Y:S01]  /*ded0*/  @!P1 STG.E.U8 desc[UR56][R26.64+0x11], R217 ;  /* 0x000011d91a009986 */ /* 0x000fe2000c101138 */
[----:B------:R-:W-:Y:S02]  /*dee0*/  F2FP.SATFINITE.E4M3.F32.PACK_AB_MERGE_C R215, RZ, R215, RZ ;  /* 0x000000d7ffd7723e */ /* 0x000fe400048070ff */
[C---:B------:R-:W-:Y:S01]  /*def0*/  ISETP.LT.OR P2, PT, R35.reuse, 0x9, !P2 ;  /* 0x000000092300780c */ /* 0x040fe20005741670 */
[----:B------:R1:W-:Y:S01]  /*df00*/  @!P5 STG.E.U8 desc[UR56][R24.64+0x18], R31 ;  /* 0x0000181f1800d986 */ /* 0x0003e2000c101138 */
[----:B------:R-:W-:Y:S02]  /*df10*/  ISETP.GE.AND P1, PT, R36, 0x22, PT ;  /* 0x000000222400780c */ /* 0x000fe40003f26270 */
[----:B------:R-:W-:Y:S01]  /*df20*/  ISETP.LT.OR P5, PT, R35, 0x1, !P0 ;  /* 0x000000012300780c */ /* 0x000fe200047a1670 */
[----:B------:R-:W-:Y:S01]  /*df30*/  FMUL R213, R213, UR4 ;  /* 0x00000004d5d57c20 */ /* 0x000fe20008400000 */
        /* <DEDUP_REMOVED lines=24> */
[----:B------:R-:W2:Y:S01]  /*e0c0*/  LDL.LU R227, [R1+0xc] ;  /* 0x00000c0001e37983 */ /* 0x000ea20000300800 */
[----:B-1----:R-:W-:-:S02]  /*e0d0*/  F2FP.SATFINITE.E4M3.F32.PACK_AB_MERGE_C R31, RZ, R208, RZ ;  /* 0x000000d0ff1f723e */ /* 0x002fc400048070ff */
[C---:B------:R-:W-:Y:S01]  /*e0e0*/  ISETP.LT.OR P4, PT, R35.reuse, 0x9, !P4 ;  /* 0x000000092300780c */ /* 0x040fe20006781670 */
[----:B------:R0:W-:Y:S01]  /*e0f0*/  @!P0 STG.E.U8 desc[UR56][R26.64+0x20], R29 ;  /* 0x0000201d1a008986 */ /* 0x0001e2000c101138 */
[----:B------:R-:W-:Y:S01]  /*e100*/  ISETP.GE.AND P0, PT, R36, 0x31, PT ;  /* 0x000000312400780c */ /* 0x000fe20003f06270 */
[----:B------:R-:W-:Y:S01]  /*e110*/  FMUL R206, R206, UR4 ;  /* 0x00000004cece7c20 */ /* 0x000fe20008400000 */
[----:B------:R-:W-:Y:S01]  /*e120*/  F2FP.SATFINITE.E4M3.F32.PACK_AB_MERGE_C R207, RZ, R207, RZ ;  /* 0x000000cfffcf723e */ /* 0x000fe200048070ff */
[----:B------:R-:W-:Y:S01]  /*e130*/  @!P1 STG.E.U8 desc[UR56][R26.64+0x21], R209 ;  /* 0x000021d11a009986 */ /* 0x000fe2000c101138 */
[----:B------:R-:W-:Y:S02]  /*e140*/  ISETP.LT.OR P2, PT, R35, 0x9, !P2 ;  /* 0x000000092300780c */ /* 0x000fe40005741670 */
[----:B------:R-:W-:Y:S01]  /*e150*/  ISETP.GE.AND P1, PT, R36, 0x32, PT ;  /* 0x000000322400780c */ /* 0x000fe20003f26270 */
[----:B------:R-:W3:Y:S01]  /*e160*/  LDL.LU R226, [R1+0x8] ;  /* 0x0000080001e27983 */ /* 0x000ee20000300800 */
[----:B------:R-:W-:-:S03]  /*e170*/  FMUL R205, R205, UR4 ;  /* 0x00000004cdcd7c20 */ /* 0x000fc60008400000 */
[----:B------:R1:W-:Y:S01]  /*e180*/  @!P5 STG.E.U8 desc[UR56][R24.64+0x28], R31 ;  /* 0x0000281f1800d986 */ /* 0x0003e2000c101138 */
[----:B------:R-:W-:-:S03]  /*e190*/  ISETP.LT.OR P5, PT, R35, 0x1, !P0 ;  /* 0x000000012300780c */ /* 0x000fc600047a1670 */
[----:B------:R-:W4:Y:S01]  /*e1a0*/  LDL.LU R224, [R1+0x4] ;  /* 0x0000040001e07983 */ /* 0x000f220000300800 */
[----:B------:R-:W-:Y:S01]  /*e1b0*/  FMUL R204, R204, UR4 ;  /* 0x00000004cccc7c20 */ /* 0x000fe20008400000 */
[----:B0-----:R-:W-:Y:S02]  /*e1c0*/  F2FP.SATFINITE.E4M3.F32.PACK_AB_MERGE_C R29, RZ, R206, RZ ;  /* 0x000000ceff1d723e */ /* 0x001fe400048070ff */
[----:B------:R-:W-:Y:S01]  /*e1d0*/  @!P6 STG.E.U8 desc[UR56][R24.64+0x29], R207 ;  /* 0x000029cf1800e986 */ /* 0x000fe2000c101138 */
[----:B------:R-:W-:-:S03]  /*e1e0*/  ISETP.LT.OR P6, PT, R35, 0x1, !P1 ;  /* 0x000000012300780c */ /* 0x000fc60004fc1670 */
[----:B------:R-:W2:Y:S01]  /*e1f0*/  LDL.LU R225, [R1] ;  /* 0x0000000001e17983 */ /* 0x000ea20000300800 */
[----:B------:R-:W-:Y:S01]  /*e200*/  FMUL R203, R203, UR4 ;  /* 0x00000004cbcb7c20 */ /* 0x000fe20008400000 */
[----:B------:R-:W-:Y:S02]  /*e210*/  F2FP.SATFINITE.E4M3.F32.PACK_AB_MERGE_C R205, RZ, R205, RZ ;  /* 0x000000cdffcd723e */ /* 0x000fe400048070ff */
[----:B-1----:R-:W-:Y:S01]  /*e220*/  F2FP.SATFINITE.E4M3.F32.PACK_AB_MERGE_C R31, RZ, R204, RZ ;  /* 0x000000ccff1f723e */ /* 0x002fe200048070ff */
[----:B------:R0:W-:Y:S01]  /*e230*/  @!P4 STG.E.U8 desc[UR56][R26.64+0x28], R29 ;  /* 0x0000281d1a00c986 */ /* 0x0001e2000c101138 */
[----:B------:R-:W-:Y:S02]  /*e240*/  ISETP.GE.AND P4, PT, R36, 0x39, PT ;  /* 0x000000392400780c */ /* 0x000fe40003f86270 */
[C---:B------:R-:W-:Y:S01]  /*e250*/  ISETP.LT.OR P0, PT, R35.reuse, 0x9, !P0 ;  /* 0x000000092300780c */ /* 0x040fe20004701670 */
[----:B------:R-:W-:Y:S01]  /*e260*/  @!P2 STG.E.U8 desc[UR56][R26.64+0x29], R205 ;  /* 0x000029cd1a00a986 */ /* 0x000fe2000c101138 */
[----:B------:R-:W-:Y:S01]  /*e270*/  F2FP.SATFINITE.E4M3.F32.PACK_AB_MERGE_C R203, RZ, R203, RZ ;  /* 0x000000cbffcb723e */ /* 0x000fe200048070ff */
[----:B------:R-:W-:Y:S01]  /*e280*/  FMUL R202, R202, UR4 ;  /* 0x00000004caca7c20 */ /* 0x000fe20008400000 */
[----:B------:R-:W-:Y:S01]  /*e290*/  ISETP.LT.OR P1, PT, R35, 0x9, !P1 ;  /* 0x000000092300780c */ /* 0x000fe20004f21670 */
[----:B------:R1:W-:Y:S01]  /*e2a0*/  @!P5 STG.E.U8 desc[UR56][R24.64+0x30], R31 ;  /* 0x0000301f1800d986 */ /* 0x0003e2000c101138 */
[----:B------:R-:W-:-:S02]  /*e2b0*/  ISETP.GE.AND P2, PT, R36, 0x3a, PT ;  /* 0x0000003a2400780c */ /* 0x000fc40003f46270 */
        /* <DEDUP_REMOVED lines=210> */
[----:B------:R-:W-:Y:S01]  /*efe0*/  F2FP.SATFINITE.E4M3.F32.PACK_AB_MERGE_C R155, RZ, R155, RZ ;  /* 0x0000009bff9b723e */ /* 0x000fe200048070ff */
[----:B------:R-:W-:Y:S01]  /*eff0*/  @!P2 STG.E.U8 desc[UR56][R26.64+0x89], R157 ;  /* 0x0000899d1a00a986 */ /* 0x000fe2000c101138 */
[----:B------:R-:W-:-:S02]  /*f000*/  ISETP.LT.OR P0, PT, R35, 0x9, !P0 ;  /* 0x000000092300780c */ /* 0x000fc40004701670 */
[C---:B------:R-:W-:Y:S01]  /*f010*/  ISETP.LT.OR P1, PT, R35.reuse, 0x9, !P1 ;  /* 0x000000092300780c */ /* 0x040fe20004f21670 */
[----:B------:R1:W-:Y:S01]  /*f020*/  @!P5 STG.E.U8 desc[UR56][R24.64+0x90], R31 ;  /* 0x0000901f1800d986 */ /* 0x0003e2000c101138 */
[----:B------:R-:W-:Y:S02]  /*f030*/  ISETP.GE.AND P2, PT, R36, 0x9a, PT ;  /* 0x0000009a2400780c */ /* 0x000fe40003f46270 */
[----:B------:R-:W-:Y:S01]  /*f040*/  ISETP.LT.OR P5, PT, R35, 0x1, !P4 ;  /* 0x000000012300780c */ /* 0x000fe200067a1670 */
[----:B------:R-:W-:Y:S01]  /*f050*/  FMUL R153, R153, UR4 ;  /* 0x0000000499997c20 */ /* 0x000fe20008400000 */
[----:B------:R-:W-:Y:S01]  /*f060*/  @!P6 STG.E.U8 desc[UR56][R24.64+0x91], R155 ;  /* 0x0000919b1800e986 */ /* 0x000fe2000c101138 */
[----:B------:R-:W-:Y:S01]  /*f070*/  FMUL R152, R152, UR4 ;  /* 0x0000000498987c20 */ /* 0x000fe20008400000 */
[----:B------:R-:W-:Y:S01]  /*f080*/  ISETP.LT.OR P6, PT, R35, 0x1, !P2 ;  /* 0x000000012300780c */ /* 0x000fe200057c1670 */
[----:B------:R-:W-:Y:S01]  /*f090*/  FMUL R151, R151, UR4 ;  /* 0x0000000497977c20 */ /* 0x000fe20008400000 */
[----:B0-----:R-:W-:Y:S01]  /*f0a0*/  F2FP.SATFINITE.E4M3.F32.PACK_AB_MERGE_C R29, RZ, R154, RZ ;  /* 0x0000009aff1d723e */ /* 0x001fe200048070ff */
[----:B------:R-:W-:Y:S01]  /*f0b0*/  FMUL R150, R150, UR4 ;  /* 0x0000000496967c20 */ /* 0x000fe20008400000 */
[----:B------:R-:W-:Y:S01]  /*f0c0*/  F2FP.SATFINITE.E4M3.F32.PACK_AB_MERGE_C R153, RZ, R153, RZ ;  /* 0x00000099ff99723e */ /* 0x000fe200048070ff */
[----:B------:R-:W-:Y:S01]  /*f0d0*/  FMUL R149, R149, UR4 ;  /* 0x0000000495957c20 */ /* 0x000fe20008400000 */
[----:B-1----:R-:W-:Y:S01]  /*f0e0*/  F2FP.SATFINITE.E4M3.F32.PACK_AB_MERGE_C R31, RZ, R152, RZ ;  /* 0x00000098ff1f723e */ /* 0x002fe200048070ff */
[----:B------:R0:W-:Y:S01]  /*f0f0*/  @!P0 STG.E.U8 desc[UR56][R26.64+0x90], R29 ;  /* 0x0000901d1a008986 */ /* 0x0001e2000c101138 */
[----:B------:R-:W-:-:S03]  /*f100*/  F2FP.SATFINITE.E4M3.F32.PACK_AB_MERGE_C R151, RZ, R151, RZ ;  /* 0x00000097ff97723e */ /* 0x000fc600048070ff */
[----:B------:R-:W-:Y:S01]  /*f110*/  @!P1 STG.E.U8 desc[UR56][R26.64+0x91], R153 ;  /* 0x000091991a009986 */ /* 0x000fe2000c101138 */
[----:B------:R-:W-:-:S03]  /*f120*/  ISETP.GE.AND P0, PT, R36, 0xa1, PT ;  /* 0x000000a12400780c */ /* 0x000fc60003f06270 */
[----:B------:R1:W-:Y:S01]  /*f130*/  @!P5 STG.E.U8 desc[UR56][R24.64+0x98], R31 ;  /* 0x0000981f1800d986 */ /* 0x0003e2000c101138 */
[----:B------:R-:W-:Y:S02]  /*f140*/  ISETP.GE.AND P5, PT, R36, 0xa2, PT ;  /* 0x000000a22400780c */ /* 0x000fe40003fa6270 */
[C---:B------:R-:W-:Y:S01]  /*f150*/  ISETP.LT.OR P4, PT, R35.reuse, 0x9, !P4 ;  /* 0x000000092300780c */ /* 0x040fe20006781670 */
[----:B------:R-:W-:Y:S01]  /*f160*/  @!P6 STG.E.U8 desc[UR56][R24.64+0x99], R151 ;  /* 0x000099971800e986 */ /* 0x000fe2000c101138 */
[C---:B------:R-:W-:Y:S02]  /*f170*/  ISETP.LT.OR P2, PT, R35.reuse, 0x9, !P2 ;  /* 0x000000092300780c */ /* 0x040fe40005741670 */
[C---:B------:R-:W-:Y:S01]  /*f180*/  ISETP.LT.OR P1, PT, R35.reuse, 0x1, !P0 ;  /* 0x000000012300780c */ /* 0x040fe20004721670 */
        /* <DEDUP_REMOVED lines=8> */
[----:B------:R-:W-:Y:S01]  /*f210*/  FMUL R144, R144, UR4 ;  /* 0x0000000490907c20 */ /* 0x000fe20008400000 */
[----:B------:R-:W-:Y:S01]  /*f220*/  F2FP.SATFINITE.E4M3.F32.PACK_AB_MERGE_C R147, RZ, R147, RZ ;  /* 0x00000093ff93723e */ /* 0x000fe200048070ff */
[----:B------:R0:W-:Y:S04]  /*f230*/  @!P4 STG.E.U8 desc[UR56][R26.64+0x98], R29 ;  /* 0x0000981d1a00c986 */ /* 0x0001e8000c101138 */
[----:B------:R-:W-:Y:S04]  /*f240*/  @!P2 STG.E.U8 desc[UR56][R26.64+0x99], R149 ;  /* 0x000099951a00a986 */ /* 0x000fe8000c101138 */
[----:B------:R1:W-:Y:S01]  /*f250*/  @!P1 STG.E.U8 desc[UR56][R24.64+0xa0], R31 ;  /* 0x0000a01f18009986 */ /* 0x0003e2000c101138 */
[----:B------:R-:W-:-:S03]  /*f260*/  ISETP.GE.AND P1, PT, R36, 0xaa, PT ;  /* 0x000000aa2400780c */ /* 0x000fc60003f26270 */
[----:B------:R-:W-:Y:S01]  /*f270*/  @!P6 STG.E.U8 desc[UR56][R24.64+0xa1], R147 ;  /* 0x0000a1931800e986 */ /* 0x000fe2000c101138 */
[----:B------:R-:W-:Y:S02]  /*f280*/  ISETP.GE.AND P6, PT, R36, 0xa9, PT ;  /* 0x000000a92400780c */ /* 0x000fe40003fc6270 */
[----:B------:R-:W-:Y:S01]  /*f290*/  ISETP.LT.OR P0, PT, R35, 0x9, !P0 ;  /* 0x000000092300780c */ /* 0x000fe20004701670 */
[----:B------:R-:W-:Y:S01]  /*f2a0*/  FMUL R23, R23, UR4 ;  /* 0x0000000417177c20 */ /* 0x000fe20008400000 */
[C---:B------:R-:W-:Y:S01]  /*f2b0*/  ISETP.LT.OR P5, PT, R35.reuse, 0x9, !P5 ;  /* 0x000000092300780c */ /* 0x040fe20006fa1670 */
[----:B------:R-:W-:Y:S01]  /*f2c0*/  FMUL R22, R22, UR4 ;  /* 0x0000000416167c20 */ /* 0x000fe20008400000 */
[----:B------:R-:W-:Y:S01]  /*f2d0*/  ISETP.LT.OR P2, PT, R35, 0x1, !P6 ;  /* 0x000000012300780c */ /* 0x000fe20007741670 */
        /* <DEDUP_REMOVED lines=10> */
[----:B------:R0:W-:Y:S01]  /*f380*/  @!P0 STG.E.U8 desc[UR56][R26.64+0xa0], R29 ;  /* 0x0000a01d1a008986 */ /* 0x0001e2000c101138 */
[----:B------:R-:W-:-:S03]  /*f390*/  ISETP.LT.OR P0, PT, R35, 0x9, !P6 ;  /* 0x000000092300780c */ /* 0x000fc60007701670 */
[----:B------:R-:W-:Y:S01]  /*f3a0*/  @!P5 STG.E.U8 desc[UR56][R26.64+0xa1], R145 ;  /* 0x0000a1911a00d986 */ /* 0x000fe2000c101138 */
[----:B------:R-:W-:-:S03]  /*f3b0*/  ISETP.LT.OR P1, PT, R35, 0x9, !P1 ;  /* 0x000000092300780c */ /* 0x000fc60004f21670 */
[----:B------:R-:W-:Y:S01]  /*f3c0*/  @!P2 STG.E.U8 desc[UR56][R24.64+0xa8], R31 ;  /* 0x0000a81f1800a986 */ /* 0x000fe2000c101138 */
[----:B------:R-:W-:-:S03]  /*f3d0*/  ISETP.GE.AND P2, PT, R36, 0xb2, PT ;  /* 0x000000b22400780c */ /* 0x000fc60003f46270 */
[----:B------:R1:W-:Y:S01]  /*f3e0*/  @!P4 STG.E.U8 desc[UR56][R24.64+0xa9], R23 ;  /* 0x0000a9171800c986 */ /* 0x0003e2000c101138 */
[----:B------:R-:W-:Y:S02]  /*f3f0*/  ISETP.GE.AND P4, PT, R36, 0xb1, PT ;  /* 0x000000b12400780c */ /* 0x000fe40003f86270 */
        /* <DEDUP_REMOVED lines=13> */
[----:B------:R-:W-:Y:S01]  /*f4d0*/  @!P0 STG.E.U8 desc[UR56][R26.64+0xa8], R29 ;  /* 0x0000a81d1a008986 */ /* 0x000fe2000c101138 */
[----:B------:R-:W-:-:S02]  /*f4e0*/  F2FP.SATFINITE.E4M3.F32.PACK_AB_MERGE_C R31, RZ, R18, RZ ;  /* 0x00000012ff1f723e */ /* 0x000fc400048070ff */
[C---:B------:R-:W-:Y:S01]  /*f4f0*/  ISETP.GE.AND P0, PT, R36.reuse, 0xba, PT ;  /* 0x000000ba2400780c */ /* 0x040fe20003f06270 */
[----:B------:R-:W-:Y:S01]  /*f500*/  @!P1 STG.E.U8 desc[UR56][R26.64+0xa9], R21 ;  /* 0x0000a9151a009986 */ /* 0x000fe2000c101138 */
[----:B------:R-:W-:Y:S02]  /*f510*/  ISETP.GE.AND P1, PT, R36, 0xb9, PT ;  /* 0x000000b92400780c */ /* 0x000fe40003f26270 */
[C---:B------:R-:W-:Y:S01]  /*f520*/  ISETP.LT.OR P2, PT, R35.reuse, 0x9, !P2 ;  /* 0x000000092300780c */ /* 0x040fe20005741670 */
[----:B------:R-:W-:Y:S01]  /*f530*/  @!P5 STG.E.U8 desc[UR56][R24.64+0xb0], R23 ;  /* 0x0000b0171800d986 */ /* 0x000fe2000c101138 */
[----:B------:R-:W-:-:S03]  /*f540*/  ISETP.LT.OR P5, PT, R35, 0x1, !P0 ;  /* 0x000000012300780c */ /* 0x000fc600047a1670 */
[----:B------:R0:W-:Y:S04]  /*f550*/  @!P6 STG.E.U8 desc[UR56][R24.64+0xb1], R19 ;  /* 0x0000b1131800e986 */ /* 0x0001e8000c101138 */
[----:B------:R-:W-:Y:S01]  /*f560*/  @!P4 STG.E.U8 desc[UR56][R26.64+0xb0], R31 ;  /* 0x0000b01f1a00c986 */ /* 0x000fe2000c101138 */
[C---:B------:R-:W-:Y:S02]  /*f570*/  ISETP.LT.OR P4, PT, R35.reuse, 0x1, !P1 ;  /* 0x000000012300780c */ /* 0x040fe40004f81670 */
[----:B------:R-:W-:Y:S01]  /*f580*/  ISETP.LT.OR P1, PT, R35, 0x9, !P1 ;  /* 0x000000092300780c */ /* 0x000fe20004f21670 */
[----:B------:R-:W-:Y:S01]  /*f590*/  FMUL R10, R10, UR4 ;  /* 0x000000040a0a7c20 */ /* 0x000fe20008400000 */
[----:B------:R-:W-:Y:S01]  /*f5a0*/  F2FP.SATFINITE.E4M3.F32.PACK_AB_MERGE_C R17, RZ, R17, RZ ;  /* 0x00000011ff11723e */ /* 0x000fe200048070ff */
[----:B------:R-:W-:Y:S01]  /*f5b0*/  FMUL R9, R9, UR4 ;  /* 0x0000000409097c20 */ /* 0x000fe20008400000 */
[----:B------:R-:W-:Y:S01]  /*f5c0*/  F2FP.SATFINITE.E4M3.F32.PACK_AB_MERGE_C R15, RZ, R15, RZ ;  /* 0x0000000fff0f723e */ /* 0x000fe200048070ff */
[----:B------:R-:W-:Y:S01]  /*f5d0*/  FMUL R7, R7, UR4 ;  /* 0x0000000407077c20 */ /* 0x000fe20008400000 */
[----:B0-----:R-:W-:Y:S01]  /*f5e0*/  F2FP.SATFINITE.E4M3.F32.PACK_AB_MERGE_C R19, RZ, R16, RZ ;  /* 0x00000010ff13723e */ /* 0x001fe200048070ff */
[----:B------:R-:W3:Y:S01]  /*f5f0*/  LDL.LU R220, [R1+0x14] ;  /* 0x0000140001dc7983 */ /* 0x000ee20000300800 */
[----:B------:R-:W-:-:S03]  /*f600*/  F2FP.SATFINITE.E4M3.F32.PACK_AB_MERGE_C R21, RZ, R14, RZ ;  /* 0x0000000eff15723e */ /* 0x000fc600048070ff */
[----:B------:R-:W-:Y:S01]  /*f610*/  @!P2 STG.E.U8 desc[UR56][R26.64+0xb1], R17 ;  /* 0x0000b1111a00a986 */ /* 0x000fe2000c101138 */
[----:B------:R-:W-:Y:S02]  /*f620*/  ISETP.GE.AND P2, PT, R36, 0xc1, PT ;  /* 0x000000c12400780c */ /* 0x000fe40003f46270 */
[C---:B------:R-:W-:Y:S01]  /*f630*/  ISETP.LT.OR P0, PT, R35.reuse, 0x9, !P0 ;  /* 0x000000092300780c */ /* 0x040fe20004701670 */
[----:B------:R-:W-:Y:S01]  /*f640*/  @!P4 STG.E.U8 desc[UR56][R24.64+0xb8], R19 ;  /* 0x0000b8131800c986 */ /* 0x000fe2000c101138 */
[----:B------:R-:W-:-:S03]  /*f650*/  ISETP.LT.OR P4, PT, R35, 0x1, !P2 ;  /* 0x000000012300780c */ /* 0x000fc60005781670 */
[----:B------:R0:W-:Y:S04]  /*f660*/  @!P5 STG.E.U8 desc[UR56][R24.64+0xb9], R15 ;  /* 0x0000b90f1800d986 */ /* 0x0001e8000c101138 */
[----:B------:R-:W-:Y:S01]  /*f670*/  @!P1 STG.E.U8 desc[UR56][R26.64+0xb8], R21 ;  /* 0x0000b8151a009986 */ /* 0x000fe2000c101138 */
[----:B------:R-:W-:Y:S02]  /*f680*/  ISETP.GE.AND P1, PT, R36, 0xc2, PT ;  /* 0x000000c22400780c */ /* 0x000fe40003f26270 */
[C---:B------:R-:W-:Y:S01]  /*f690*/  ISETP.LT.OR P2, PT, R35.reuse, 0x9, !P2 ;  /* 0x000000092300780c */ /* 0x040fe20005741670 */
[----:B------:R-:W3:Y:S01]  /*f6a0*/  LDL.LU R221, [R1+0x10] ;  /* 0x0000100001dd7983 */ /* 0x000ee20000300800 */
[C---:B------:R-:W-:Y:S01]  /*f6b0*/  ISETP.LT.OR P5, PT, R35.reuse, 0x1, !P1 ;  /* 0x000000012300780c */ /* 0x040fe20004fa1670 */
[----:B------:R-:W-:Y:S01]  /*f6c0*/  FMUL R8, R8, UR4 ;  /* 0x0000000408087c20 */ /* 0x000fe20008400000 */
[----:B------:R-:W-:Y:S01]  /*f6d0*/  F2FP.SATFINITE.E4M3.F32.PACK_AB_MERGE_C R13, RZ, R13, RZ ;  /* 0x0000000dff0d723e */ /* 0x000fe200048070ff */
[----:B------:R-:W-:Y:S01]  /*f6e0*/  FMUL R6, R6, UR4 ;  /* 0x0000000406067c20 */ /* 0x000fe20008400000 */
[----:B0-----:R-:W-:Y:S01]  /*f6f0*/  F2FP.SATFINITE.E4M3.F32.PACK_AB_MERGE_C R15, RZ, R12, RZ ;  /* 0x0000000cff0f723e */ /* 0x001fe200048070ff */
[----:B-----5:R-:W-:Y:S01]  /*f700*/  FMUL R0, R0, UR4 ;  /* 0x0000000400007c20 */ /* 0x020fe20008400000 */
[----:B------:R-:W-:Y:S01]  /*f710*/  F2FP.SATFINITE.E4M3.F32.PACK_AB_MERGE_C R11, RZ, R11, RZ ;  /* 0x0000000bff0b723e */ /* 0x000fe200048070ff */
[----:B------:R0:W-:Y:S01]  /*f720*/  @!P0 STG.E.U8 desc[UR56][R26.64+0xb9], R13 ;  /* 0x0000b90d1a008986 */ /* 0x0001e2000c101138 */
[----:B------:R-:W-:Y:S01]  /*f730*/  ISETP.LT.OR P1, PT, R35, 0x9, !P1 ;  /* 0x000000092300780c */ /* 0x000fe20004f21670 */
[----:B------:R-:W-:Y:S01]  /*f740*/  FMUL R5, R5, UR4 ;  /* 0x0000000405057c20 */ /* 0x000fe20008400000 */
[C---:B------:R-:W-:Y:S01]  /*f750*/  ISETP.GE.AND P0, PT, R36.reuse, 0xc9, PT ;  /* 0x000000c92400780c */ /* 0x040fe20003f06270 */
[----:B------:R-:W-:Y:S01]  /*f760*/  @!P4 STG.E.U8 desc[UR56][R24.64+0xc0], R15 ;  /* 0x0000c00f1800c986 */ /* 0x000fe2000c101138 */
[----:B------:R-:W-:Y:S01]  /*f770*/  ISETP.GE.AND P4, PT, R36, 0xca, PT ;  /* 0x000000ca2400780c */ /* 0x000fe20003f86270 */
[----:B------:R-:W-:Y:S01]  /*f780*/  FMUL R3, R3, UR4 ;  /* 0x0000000403037c20 */ /* 0x000fe20008400000 */
[C---:B------:R-:W-:Y:S01]  /*f790*/  ISETP.LT.OR P6, PT, R35.reuse, 0x1, !P0 ;  /* 0x000000012300780c */ /* 0x040fe200047c1670 */
[----:B------:R-:W-:Y:S01]  /*f7a0*/  @!P5 STG.E.U8 desc[UR56][R24.64+0xc1], R11 ;  /* 0x0000c10b1800d986 */ /* 0x000fe2000c101138 */
[C---:B------:R-:W-:Y:S01]  /*f7b0*/  ISETP.LT.OR P0, PT, R35.reuse, 0x9, !P0 ;  /* 0x000000092300780c */ /* 0x040fe20004701670 */
[----:B------:R-:W-:Y:S01]  /*f7c0*/  FMUL R2, R2, UR4 ;  /* 0x0000000402027c20 */ /* 0x000fe20008400000 */
[----:B------:R-:W-:Y:S01]  /*f7d0*/  F2FP.SATFINITE.E4M3.F32.PACK_AB_MERGE_C R9, RZ, R9, RZ ;  /* 0x00000009ff09723e */ /* 0x000fe200048070ff */
[----:B------:R-:W3:Y:S01]  /*f7e0*/  LDL.LU R222, [R1+0x18] ;  /* 0x0000180001de7983 */ /* 0x000ee20000300800 */
[----:B0-----:R-:W-:Y:S01]  /*f7f0*/  F2FP.SATFINITE.E4M3.F32.PACK_AB_MERGE_C R13, RZ, R10, RZ ;  /* 0x0000000aff0d723e */ /* 0x001fe200048070ff */
[----:B------:R-:W-:Y:S01]  /*f800*/  FMUL R4, R4, UR4 ;  /* 0x0000000404047c20 */ /* 0x000fe20008400000 */
[----:B------:R-:W-:Y:S01]  /*f810*/  ISETP.LT.OR P5, PT, R35, 0x9, !P4 ;  /* 0x000000092300780c */ /* 0x000fe200067a1670 */
[----:B------:R0:W-:Y:S01]  /*f820*/  @!P1 STG.E.U8 desc[UR56][R26.64+0xc1], R9 ;  /* 0x0000c1091a009986 */ /* 0x0001e2000c101138 */
[----:B------:R-:W-:-:S02]  /*f830*/  F2FP.SATFINITE.E4M3.F32.PACK_AB_MERGE_C R7, RZ, R7, RZ ;  /* 0x00000007ff07723e */ /* 0x000fc400048070ff */
[----:B------:R-:W-:Y:S01]  /*f840*/  F2FP.SATFINITE.E4M3.F32.PACK_AB_MERGE_C R17, RZ, R8, RZ ;  /* 0x00000008ff11723e */ /* 0x000fe200048070ff */
[----:B------:R1:W-:Y:S01]  /*f850*/  @!P2 STG.E.U8 desc[UR56][R26.64+0xc0], R13 ;  /* 0x0000c00d1a00a986 */ /* 0x0003e2000c101138 */
[----:B------:R-:W-:Y:S02]  /*f860*/  ISETP.LT.OR P2, PT, R35, 0x1, !P4 ;  /* 0x000000012300780c */ /* 0x000fe40006741670 */
[----:B------:R-:W-:Y:S01]  /*f870*/  F2FP.SATFINITE.E4M3.F32.PACK_AB_MERGE_C R5, RZ, R5, RZ ;  /* 0x00000005ff05723e */ /* 0x000fe200048070ff */
[----:B------:R-:W-:Y:S01]  /*f880*/  @!P6 STG.E.U8 desc[UR56][R24.64+0xc8], R17 ;  /* 0x0000c8111800e986 */ /* 0x000fe2000c101138 */
[C---:B------:R-:W-:Y:S02]  /*f890*/  ISETP.GE.AND P4, PT, R36.reuse, 0xd2, PT ;  /* 0x000000d22400780c */ /* 0x040fe40003f86270 */
[----:B------:R-:W-:Y:S01]  /*f8a0*/  ISETP.GE.AND P1, PT, R36, 0xd1, PT ;  /* 0x000000d12400780c */ /* 0x000fe20003f26270 */
[----:B------:R-:W3:Y:S01]  /*f8b0*/  LDL.LU R223, [R1+0x1c] ;  /* 0x00001c0001df7983 */ /* 0x000ee20000300800 */
[----:B0-----:R-:W-:-:S02]  /*f8c0*/  F2FP.SATFINITE.E4M3.F32.PACK_AB_MERGE_C R9, RZ, R6, RZ ;  /* 0x00000006ff09723e */ /* 0x001fc400048070ff */
[----:B------:R-:W-:Y:S02]  /*f8d0*/  ISETP.LT.OR P6, PT, R35, 0x1, !P1 ;  /* 0x000000012300780c */ /* 0x000fe40004fc1670 */
[----:B-1----:R-:W-:Y:S01]  /*f8e0*/  F2FP.SATFINITE.E4M3.F32.PACK_AB_MERGE_C R13, RZ, R3, RZ ;  /* 0x00000003ff0d723e */ /* 0x002fe200048070ff */
[----:B------:R0:W-:Y:S01]  /*f8f0*/  @!P2 STG.E.U8 desc[UR56][R24.64+0xc9], R7 ;  /* 0x0000c9071800a986 */ /* 0x0001e2000c101138 */
[----:B--2---:R-:W-:Y:S01]  /*f900*/  FMUL R3, R225, UR4 ;  /* 0x00000004e1037c20 */ /* 0x004fe20008400000 */
[C---:B------:R-:W-:Y:S02]  /*f910*/  ISETP.LT.OR P2, PT, R35.reuse, 0x1, !P4 ;  /* 0x000000012300780c */ /* 0x040fe40006741670 */
[----:B------:R1:W-:Y:S01]  /*f920*/  @!P0 STG.E.U8 desc[UR56][R26.64+0xc8], R9 ;  /* 0x0000c8091a008986 */ /* 0x0003e2000c101138 */
[----:B------:R-:W-:Y:S02]  /*f930*/  F2FP.SATFINITE.E4M3.F32.PACK_AB_MERGE_C R11, RZ, R4, RZ ;  /* 0x00000004ff0b723e */ /* 0x000fe400048070ff */
[C---:B------:R-:W-:Y:S01]  /*f940*/  ISETP.LT.OR P1, PT, R35.reuse, 0x9, !P1 ;  /* 0x000000092300780c */ /* 0x040fe20004f21670 */
[----:B------:R2:W-:Y:S01]  /*f950*/  @!P5 STG.E.U8 desc[UR56][R26.64+0xc9], R5 ;  /* 0x0000c9051a00d986 */ /* 0x0005e2000c101138 */
[----:B------:R-:W-:-:S02]  /*f960*/  ISETP.LT.OR P5, PT, R35, 0x9, !P4 ;  /* 0x000000092300780c */ /* 0x000fc400067a1670 */
[----:B------:R-:W-:Y:S01]  /*f970*/  ISETP.GE.AND P4, PT, R36, 0xda, PT ;  /* 0x000000da2400780c */ /* 0x000fe20003f86270 */
[----:B------:R-:W2:Y:S01]  /*f980*/  LDL.LU R225, [R1+0x24] ;  /* 0x0000240001e17983 */ /* 0x000ea20000300800 */
[----:B0-----:R-:W-:Y:S01]  /*f990*/  F2FP.SATFINITE.E4M3.F32.PACK_AB_MERGE_C R7, RZ, R0, RZ ;  /* 0x00000000ff07723e */ /* 0x001fe200048070ff */
[----:B----4-:R-:W-:Y:S01]  /*f9a0*/  FMUL R0, R224, UR4 ;  /* 0x00000004e0007c20 */ /* 0x010fe20008400000 */
[----:B------:R-:W-:Y:S01]  /*f9b0*/  ISETP.GE.AND P0, PT, R36, 0xd9, PT ;  /* 0x000000d92400780c */ /* 0x000fe20003f06270 */
[----:B------:R-:W4:Y:S03]  /*f9c0*/  LDL.LU R224, [R1+0x20] ;  /* 0x0000200001e07983 */ /* 0x000f260000300800 */
[----:B-1----:R-:W-:Y:S01]  /*f9d0*/  F2FP.SATFINITE.E4M3.F32.PACK_AB_MERGE_C R9, RZ, R0, RZ ;  /* 0x00000000ff09723e */ /* 0x002fe200048070ff */
[----:B---3--:R-:W-:Y:S01]  /*f9e0*/  FMUL R0, R226, UR4 ;  /* 0x00000004e2007c20 */ /* 0x008fe20008400000 */
[----:B--2---:R-:W-:Y:S01]  /*f9f0*/  F2FP.SATFINITE.E4M3.F32.PACK_AB_MERGE_C R5, RZ, R2, RZ ;  /* 0x00000002ff05723e */ /* 0x004fe200048070ff */
[----:B------:R-:W-:Y:S01]  /*fa00*/  FMUL R2, R227, UR4 ;  /* 0x00000004e3027c20 */ /* 0x000fe20008400000 */
[----:B------:R-:W2:Y:S04]  /*fa10*/  LDL.LU R226, [R1+0x28] ;  /* 0x0000280001e27983 */ /* 0x000ea80000300800 */
[----:B------:R-:W3:Y:S04]  /*fa20*/  LDL.LU R227, [R1+0x2c] ;  /* 0x00002c0001e37983 */ /* 0x000ee80000300800 */
[----:B------:R-:W-:Y:S01]  /*fa30*/  @!P2 STG.E.U8 desc[UR56][R24.64+0xd1], R13 ;  /* 0x0000d10d1800a986 */ /* 0x000fe2000c101138 */
[----:B------:R-:W-:-:S03]  /*fa40*/  ISETP.LT.OR P2, PT, R35, 0x1, !P4 ;  /* 0x000000012300780c */ /* 0x000fc60006741670 */
[----:B------:R-:W-:Y:S01]  /*fa50*/  @!P6 STG.E.U8 desc[UR56][R24.64+0xd0], R11 ;  /* 0x0000d00b1800e986 */ /* 0x000fe2000c101138 */
[C---:B------:R-:W-:Y:S02]  /*fa60*/  ISETP.LT.OR P6, PT, R35.reuse, 0x1, !P0 ;  /* 0x000000012300780c */ /* 0x040fe400047c1670 */
[----:B------:R-:W-:Y:S01]  /*fa70*/  F2FP.SATFINITE.E4M3.F32.PACK_AB_MERGE_C R3, RZ, R3, RZ ;  /* 0x00000003ff03723e */ /* 0x000fe200048070ff */
[----:B------:R0:W-:Y:S01]  /*fa80*/  @!P1 STG.E.U8 desc[UR56][R26.64+0xd0], R5 ;  /* 0x0000d0051a009986 */ /* 0x0001e2000c101138 */
[C---:B------:R-:W-:Y:S02]  /*fa90*/  ISETP.LT.OR P0, PT, R35.reuse, 0x9, !P0 ;  /* 0x000000092300780c */ /* 0x040fe40004701670 */
[----:B------:R-:W-:Y:S01]  /*faa0*/  ISETP.LT.OR P1, PT, R35, 0x9, !P4 ;  /* 0x000000092300780c */ /* 0x000fe20006721670 */
[----:B------:R1:W-:Y:S01]  /*fab0*/  @!P5 STG.E.U8 desc[UR56][R26.64+0xd1], R7 ;  /* 0x0000d1071a00d986 */ /* 0x0003e2000c101138 */
[----:B------:R-:W-:-:S03]  /*fac0*/  ISETP.GE.AND P4, PT, R36, 0xe2, PT ;  /* 0x000000e22400780c */ /* 0x000fc60003f86270 */
[----:B------:R1:W-:Y:S01]  /*fad0*/  @!P2 STG.E.U8 desc[UR56][R24.64+0xd9], R9 ;  /* 0x0000d9091800a986 */ /* 0x0003e2000c101138 */
[----:B------:R-:W-:-:S03]  /*fae0*/  ISETP.GE.AND P2, PT, R36, 0xe1, PT ;  /* 0x000000e12400780c */ /* 0x000fc60003f46270 */
[----:B------:R-:W-:Y:S01]  /*faf0*/  @!P6 STG.E.U8 desc[UR56][R24.64+0xd8], R3 ;  /* 0x0000d8031800e986 */ /* 0x000fe2000c101138 */
[C---:B------:R-:W-:Y:S02]  /*fb00*/  ISETP.LT.OR P5, PT, R35.reuse, 0x1, !P2 ;  /* 0x000000012300780c */ /* 0x040fe400057a1670 */
[----:B------:R-:W-:Y:S02]  /*fb10*/  ISETP.LT.OR P6, PT, R35, 0x1, !P4 ;  /* 0x000000012300780c */ /* 0x000fe400067c1670 */
[----:B0-----:R-:W-:Y:S02]  /*fb20*/  F2FP.SATFINITE.E4M3.F32.PACK_AB_MERGE_C R5, RZ, R0, RZ ;  /* 0x00000000ff05723e */ /* 0x001fe400048070ff */
[----:B-1----:R-:W-:-:S03]  /*fb30*/  F2FP.SATFINITE.E4M3.F32.PACK_AB_MERGE_C R7, RZ, R2, RZ ;  /* 0x00000002ff07723e */ /* 0x002fc600048070ff */
[----:B------:R-:W-:Y:S01]  /*fb40*/  @!P0 STG.E.U8 desc[UR56][R26.64+0xd8], R5 ;  /* 0x0000d8051a008986 */ /* 0x000fe2000c101138 */
[C---:B------:R-:W-:Y:S02]  /*fb50*/  ISETP.LT.OR P0, PT, R35.reuse, 0x9, !P2 ;  /* 0x000000092300780c */ /* 0x040fe40005701670 */
[C---:B------:R-:W-:Y:S01]  /*fb60*/  ISETP.GE.AND P2, PT, R36.reuse, 0xe9, PT ;  /* 0x000000e92400780c */ /* 0x040fe20003f46270 */
[----:B------:R0:W-:Y:S01]  /*fb70*/  @!P1 STG.E.U8 desc[UR56][R26.64+0xd9], R7 ;  /* 0x0000d9071a009986 */ /* 0x0001e2000c101138 */
[----:B------:R-:W-:Y:S02]  /*fb80*/  ISETP.GE.AND P1, PT, R36, 0xea, PT ;  /* 0x000000ea2400780c */ /* 0x000fe40003f26270 */
[----:B------:R-:W-:Y:S01]  /*fb90*/  ISETP.LT.OR P4, PT, R35, 0x9, !P4 ;  /* 0x000000092300780c */ /* 0x000fe20006781670 */
[----:B------:R-:W-:-:S05]  /*fba0*/  FMUL R2, R220, UR4 ;  /* 0x00000004dc027c20 */ /* 0x000fca0008400000 */
[----:B------:R-:W-:-:S05]  /*fbb0*/  F2FP.SATFINITE.E4M3.F32.PACK_AB_MERGE_C R11, RZ, R2, RZ ;  /* 0x00000002ff0b723e */ /* 0x000fca00048070ff */
[----:B------:R-:W-:Y:S01]  /*fbc0*/  @!P6 STG.E.U8 desc[UR56][R24.64+0xe1], R11 ;  /* 0x0000e10b1800e986 */ /* 0x000fe2000c101138 */
[----:B------:R-:W-:-:S05]  /*fbd0*/  FMUL R0, R221, UR4 ;  /* 0x00000004dd007c20 */ /* 0x000fca0008400000 */
[----:B------:R-:W-:Y:S02]  /*fbe0*/  F2FP.SATFINITE.E4M3.F32.PACK_AB_MERGE_C R9, RZ, R0, RZ ;  /* 0x00000000ff09723e */ /* 0x000fe400048070ff */
[----:B------:R-:W-:-:S03]  /*fbf0*/  ISETP.LT.OR P6, PT, R35, 0x1, !P1 ;  /* 0x000000012300780c */ /* 0x000fc60004fc1670 */
[----:B------:R1:W-:Y:S01]  /*fc00*/  @!P5 STG.E.U8 desc[UR56][R24.64+0xe0], R9 ;  /* 0x0000e0091800d986 */ /* 0x0003e2000c101138 */
[C---:B------:R-:W-:Y:S02]  /*fc10*/  ISETP.LT.OR P5, PT, R35.reuse, 0x1, !P2 ;  /* 0x000000012300780c */ /* 0x040fe400057a1670 */
[C---:B------:R-:W-:Y:S02]  /*fc20*/  ISETP.LT.OR P2, PT, R35.reuse, 0x9, !P2 ;  /* 0x000000092300780c */ /* 0x040fe40005741670 */
[----:B------:R-:W-:Y:S01]  /*fc30*/  ISETP.LT.OR P1, PT, R35, 0x9, !P1 ;  /* 0x000000092300780c */ /* 0x000fe20004f21670 */
[----:B------:R-:W-:-:S05]  /*fc40*/  FMUL R0, R222, UR4 ;  /* 0x00000004de007c20 */ /* 0x000fca0008400000 */
[----:B------:R-:W-:Y:S01]  /*fc50*/  F2FP.SATFINITE.E4M3.F32.PACK_AB_MERGE_C R13, RZ, R0, RZ ;  /* 0x00000000ff0d723e */ /* 0x000fe200048070ff */
[----:B------:R-:W-:-:S05]  /*fc60*/  FMUL R0, R223, UR4 ;  /* 0x00000004df007c20 */ /* 0x000fca0008400000 */
[----:B0-----:R-:W-:Y:S01]  /*fc70*/  F2FP.SATFINITE.E4M3.F32.PACK_AB_MERGE_C R7, RZ, R0, RZ ;  /* 0x00000000ff07723e */ /* 0x001fe200048070ff */
[----:B------:R0:W-:Y:S01]  /*fc80*/  @!P0 STG.E.U8 desc[UR56][R26.64+0xe0], R13 ;  /* 0x0000e00d1a008986 */ /* 0x0001e2000c101138 */
[----:B------:R-:W-:Y:S01]  /*fc90*/  FMUL R3, R225, UR4 ;  /* 0x00000004e1037c20 */ /* 0x000fe20008400000 */
[----:B----4-:R-:W-:-:S04]  /*fca0*/  FMUL R2, R224, UR4 ;  /* 0x00000004e0027c20 */ /* 0x010fc80008400000 */
[----:B-1----:R-:W-:Y:S01]  /*fcb0*/  F2FP.SATFINITE.E4M3.F32.PACK_AB_MERGE_C R9, RZ, R3, RZ ;  /* 0x00000003ff09723e */ /* 0x002fe200048070ff */
[----:B--2---:R-:W-:Y:S01]  /*fcc0*/  FMUL R4, R226, UR4 ;  /* 0x00000004e2047c20 */ /* 0x004fe20008400000 */
[----:B---3--:R-:W-:Y:S01]  /*fcd0*/  FMUL R5, R227, UR4 ;  /* 0x00000004e3057c20 */ /* 0x008fe20008400000 */
[----:B------:R-:W-:-:S03]  /*fce0*/  F2FP.SATFINITE.E4M3.F32.PACK_AB_MERGE_C R3, RZ, R2, RZ ;  /* 0x00000002ff03723e */ /* 0x000fc600048070ff */
[----:B------:R-:W-:Y:S02]  /*fcf0*/  F2FP.SATFINITE.E4M3.F32.PACK_AB_MERGE_C R11, RZ, R4, RZ ;  /* 0x00000004ff0b723e */ /* 0x000fe400048070ff */
[----:B------:R-:W-:Y:S01]  /*fd00*/  F2FP.SATFINITE.E4M3.F32.PACK_AB_MERGE_C R5, RZ, R5, RZ ;  /* 0x00000005ff05723e */ /* 0x000fe200048070ff */
[----:B------:R0:W-:Y:S04]  /*fd10*/  @!P4 STG.E.U8 desc[UR56][R26.64+0xe1], R7 ;  /* 0x0000e1071a00c986 */ /* 0x0001e8000c101138 */
[----:B------:R0:W-:Y:S04]  /*fd20*/  @!P6 STG.E.U8 desc[UR56][R24.64+0xe9], R9 ;  /* 0x0000e9091800e986 */ /* 0x0001e8000c101138 */
[----:B------:R0:W-:Y:S04]  /*fd30*/  @!P5 STG.E.U8 desc[UR56][R24.64+0xe8], R3 ;  /* 0x0000e8031800d986 */ /* 0x0001e8000c101138 */
[----:B------:R0:W-:Y:S04]  /*fd40*/  @!P2 STG.E.U8 desc[UR56][R26.64+0xe8], R11 ;  /* 0x0000e80b1a00a986 */ /* 0x0001e8000c101138 */
[----:B------:R0:W-:Y:S02]  /*fd50*/  @!P1 STG.E.U8 desc[UR56][R26.64+0xe9], R5 ;  /* 0x0000e9051a009986 */ /* 0x0001e4000c101138 */
.L_x_277:
[----:B------:R-:W-:Y:S05]  /*fd60*/  BSYNC B0 ;  /* 0x0000000000007941 */ /* 0x000fea0003800000 */
.L_x_35:
[----:B0----5:R-:W2:Y:S04]  /*fd70*/  LDL.LU R3, [R1+0x4c] ;  /* 0x00004c0001037983 */ /* 0x021ea80000300800 */
[----:B------:R-:W2:Y:S01]  /*fd80*/  LDL.LU R2, [R1+0x50] ;  /* 0x0000500001027983 */ /* 0x000ea20000300800 */
[----:B------:R-:W-:Y:S01]  /*fd90*/  ULDC UR6, c[0x0][0xc] ;  /* 0x0000030000067ab9 */ /* 0x000fe20000000800 */
[----:B------:R-:W-:Y:S01]  /*fda0*/  ULDC UR7, c[0x0][0x10] ;  /* 0x0000040000077ab9 */ /* 0x000fe20000000800 */
[----:B------:R-:W2:Y:S01]  /*fdb0*/  LDC R5, c[0x0][0x14] ;  /* 0x00000500ff057b82 */ /* 0x000ea20000000800 */
[----:B------:R-:W-:Y:S01]  /*fdc0*/  UIMAD.WIDE.U32 UR6, UR6, UR7, URZ ;  /* 0x00000007060672a5 */ /* 0x000fe2000f8e003f */
[----:B------:R-:W-:-:S05]  /*fdd0*/  PRMT R0, RZ, 0x7610, R0 ;  /* 0x00007610ff007816 */ /* 0x000fca0000000000 */
[----:B--2---:R-:W-:-:S04]  /*fde0*/  IMAD.WIDE.U32 R2, R5, UR6, R2 ;  /* 0x0000000605027c25 */ /* 0x004fc8000f8e0002 */
[----:B------:R-:W-:Y:S01]  /*fdf0*/  IMAD R5, R5, UR7, RZ ;  /* 0x0000000705057c24 */ /* 0x000fe2000f8e02ff */
[----:B------:R-:W-:Y:S01]  /*fe00*/  ULDC.64 UR6, c[0x0][0x650] ;  /* 0x0001940000067ab9 */ /* 0x000fe20000000a00 */
[----:B------:R-:W-:Y:S01]  /*fe10*/  IMAD.MOV.U32 R19, RZ, RZ, R2 ;  /* 0x000000ffff137224 */ /* 0x000fe200078e0002 */
[----:B------:R-:W-:Y:S01]  /*fe20*/  ISETP.GE.U32.AND P0, PT, R2, UR6, PT ;  /* 0x0000000602007c0c */ /* 0x000fe2000bf06070 */
[----:B------:R-:W-:Y:S01]  /*fe30*/  IMAD.IADD R22, R3, 0x1, R5 ;  /* 0x0000000103167824 */ /* 0x000fe200078e0205 */
[----:B------:R-:W-:Y:S01]  /*fe40*/  UMOV UR6, 0xffffffff ;  /* 0xffffffff00067882 */ /* 0x000fe20000000000 */
[----:B------:R-:W-:Y:S02]  /*fe50*/  IMAD.MOV.U32 R3, RZ, RZ, -0x1 ;  /* 0xffffffffff037424 */ /* 0x000fe400078e00ff */
[----:B------:R-:W-:Y:S01]  /*fe60*/  IMAD.U32 R2, RZ, RZ, UR6 ;  /* 0x00000006ff027e24 */ /* 0x000fe2000f8e00ff */
[----:B------:R0:W-:Y:S01]  /*fe70*/  STL [R1+0x4c], R22 ;  /* 0x00004c1601007387 */ /* 0x0001e20000100800 */
[----:B------:R-:W-:-:S03]  /*fe80*/  ISETP.GE.U32.AND.EX P0, PT, R22, UR7, PT, P0 ;  /* 0x0000000716007c0c */ /* 0x000fc6000bf06100 */
[----:B------:R0:W-:Y:S04]  /*fe90*/  STL [R1+0x60], R3 ;  /* 0x0000600301007387 */ /* 0x0001e80000100800 */
[----:B------:R0:W-:Y:S04]  /*fea0*/  STL [R1+0x50], R19 ;  /* 0x0000501301007387 */ /* 0x0001e80000100800 */
[----:B------:R0:W-:Y:S02]  /*feb0*/  STL [R1+0x58], R2 ;  /* 0x0000580201007387 */ /* 0x0001e40000100800 */
[----:B------:R-:W-:Y:S05]  /*fec0*/  @P0 BRA `(.L_x_278) ;  /* 0x0000000400740947 */ /* 0x000fea0003800000 */
[----:B------:R-:W2:Y:S01]  /*fed0*/  S2R R14, SR_CTAID.X ;  /* 0x00000000000e7919 */ /* 0x000ea20000002500 */
[----:B------:R-:W5:Y:S01]  /*fee0*/  LDC.64 R8, c[0x0][0x628] ;  /* 0x00018a00ff087b82 */ /* 0x000f620000000a00 */
[----:B------:R-:W-:Y:S01]  /*fef0*/  ULDC UR6, c[0x0][0x150] ;  /* 0x0000540000067ab9 */ /* 0x000fe20000000800 */
[----:B------:R-:W-:Y:S01]  /*ff00*/  IMAD.MOV.U32 R6, RZ, RZ, R19 ;  /* 0x000000ffff067224 */ /* 0x000fe200078e0013 */
[----:B------:R-:W0:Y:S01]  /*ff10*/  S2R R16, SR_CTAID.Y ;  /* 0x0000000000107919 */ /* 0x000e220000002600 */
[----:B------:R-:W-:-:S04]  /*ff20*/  IMAD.MOV.U32 R7, RZ, RZ, R22 ;  /* 0x000000ffff077224 */ /* 0x000fc800078e0016 */
[----:B------:R-:W0:Y:S08]  /*ff30*/  LDC R17, c[0x0][0x144] ;  /* 0x00005100ff117b82 */ /* 0x000e300000000800 */
[----:B------:R-:W0:Y:S08]  /*ff40*/  LDC R10, c[0x0][0x630] ;  /* 0x00018c00ff0a7b82 */ /* 0x000e300000000800 */
[----:B------:R-:W0:Y:S01]  /*ff50*/  LDC.64 R12, c[0x0][0x620] ;  /* 0x00018800ff0c7b82 */ /* 0x000e220000000a00 */
[----:B-----5:R-:W-:-:S04]  /*ff60*/  ISETP.NE.U32.AND P0, PT, R8, RZ, PT ;  /* 0x000000ff0800720c */ /* 0x020fc80003f05070 */
[----:B------:R-:W-:Y:S02]  /*ff70*/  ISETP.NE.AND.EX P0, PT, R9, RZ, PT, P0 ;  /* 0x000000ff0900720c */ /* 0x000fe40003f05300 */
[----:B--2---:R-:W-:-:S05]  /*ff80*/  I2FP.F32.U32 R0, R14 ;  /* 0x0000000e00007245 */ /* 0x004fca0000201000 */
[----:B------:R-:W-:-:S04]  /*ff90*/  FMUL R0, R0, UR6 ;  /* 0x0000000600007c20 */ /* 0x000fc80008400000 */
[----:B------:R2:W0:Y:S02]  /*ffa0*/  F2I.U32.TRUNC.NTZ R15, R0 ;  /* 0x00000000000f7305 */ /* 0x000424000020f000 */
[----:B------:R-:W-:Y:S05]  /*ffb0*/  @!P0 BRA `(.L_x_279) ;  /* 0x0000000000288947 */ /* 0x000fea0003800000 */
[----:B--2---:R-:W2:Y:S02]  /*ffc0*/  LDC R0, c[0x0][0x634] ;  /* 0x00018d00ff007b82 */ /* 0x004ea40000000800 */
[----:B--2---:R-:W-:-:S05]  /*ffd0*/  IADD3 R7, P0, R19, R0, RZ ;  /* 0x0000000013077210 */ /* 0x004fca0007f1e0ff */
[----:B------:R-:W-:-:S04]  /*ffe0*/  IMAD.X R11, RZ, RZ, R22, P0 ;  /* 0x000000ffff0b7224 */ /* 0x000fc800000e0616 */
[----:B0-----:R-:W-:-:S04]  /*fff0*/  IMAD.WIDE.U32 R2, R11, R8, RZ ;  /* 0x000000080b027225 */ /* 0x001fc800078e00ff */
[----:B------:R-:W-:-:S04]  /*10000*/  IMAD.WIDE.U32 R4, P0, R7, R9, R2 ;  /* 0x0000000907047225 */ /* 0x000fc80007800002 */
[----:B------:R-:W-:-:S04]  /*10010*/  IMAD.WIDE.U32 R2, R7, R8, RZ ;  /* 0x0000000807027225 */ /* 0x000fc800078e00ff */
[----:B------:R-:W-:Y:S01]  /*10020*/  IMAD.X R7, RZ, RZ, RZ, P0 ;  /* 0x000000ffff077224 */ /* 0x000fe200000e06ff */
[----:B------:R-:W-:Y:S01]  /*10030*/  IADD3 RZ, P0, R3, R4, RZ ;  /* 0x0000000403ff7210 */ /* 0x000fe20007f1e0ff */
[----:B------:R-:W-:-:S04]  /*10040*/  IMAD.MOV.U32 R6, RZ, RZ, R5 ;  /* 0x000000ffff067224 */ /* 0x000fc800078e0005 */
[----:B------:R-:W-:-:S08]  /*10050*/  IMAD.WIDE.U32.X R6, R11, R9, R6, P0 ;  /* 0x000000090b067225 */ /* 0x000fd000000e0406 */
.L_x_279:
[-CC-:B01----:R-:W-:Y:S01]  /*10060*/  SHF.R.U64 R24, R6, R10.reuse, R7.reuse ;  /* 0x0000000a06187219 */ /* 0x183fe20000001207 */
[----:B------:R-:W0:Y:S01]  /*10070*/  LDC.64 R20, c[0x0][0x640] ;  /* 0x00019000ff147b82 */ /* 0x000e220000000a00 */
[----:B--2---:R-:W-:Y:S01]  /*10080*/  SHF.R.U32.HI R0, RZ, R10, R7 ;  /* 0x0000000aff007219 */ /* 0x004fe20000011607 */
[----:B------:R-:W-:Y:S01]  /*10090*/  IMAD.MOV.U32 R2, RZ, RZ, R19 ;  /* 0x000000ffff027224 */ /* 0x000fe200078e0013 */
[----:B------:R-:W-:Y:S01]  /*100a0*/  IADD3 R5, P0, RZ, -R24, RZ ;  /* 0x80000018ff057210 */ /* 0x000fe20007f1e0ff */
[----:B------:R-:W-:Y:S01]  /*100b0*/  IMAD.MOV R15, RZ, RZ, -R15 ;  /* 0x000000ffff0f7224 */ /* 0x000fe200078e0a0f */
[----:B------:R-:W-:Y:S01]  /*100c0*/  ULDC UR6, c[0x0][0x154] ;  /* 0x0000550000067ab9 */ /* 0x000fe20000000800 */
[----:B------:R-:W-:Y:S02]  /*100d0*/  IMAD.MOV.U32 R7, RZ, RZ, 0x1 ;  /* 0x00000001ff077424 */ /* 0x000fe400078e00ff */
[----:B------:R-:W1:Y:S01]  /*100e0*/  LDC R4, c[0x0][0x618] ;  /* 0x00018600ff047b82 */ /* 0x000e620000000800 */
[----:B------:R-:W-:-:S02]  /*100f0*/  IMAD.X R3, RZ, RZ, ~R0, P0 ;  /* 0x000000ffff037224 */ /* 0x000fc400000e0e00 */
[----:B------:R-:W-:Y:S02]  /*10100*/  IMAD R15, R17, R15, R14 ;  /* 0x0000000f110f7224 */ /* 0x000fe400078e020e */
[-C--:B------:R-:W-:Y:S02]  /*10110*/  IMAD R0, R3, R12.reuse, RZ ;  /* 0x0000000c03007224 */ /* 0x080fe400078e02ff */
[----:B------:R-:W-:Y:S01]  /*10120*/  IMAD.MOV.U32 R3, RZ, RZ, R22 ;  /* 0x000000ffff037224 */ /* 0x000fe200078e0016 */
[----:B------:R-:W2:Y:S01]  /*10130*/  LDC R6, c[0x0][0x608] ;  /* 0x00018200ff067b82 */ /* 0x000ea20000000800 */
[----:B------:R-:W-:-:S04]  /*10140*/  IMAD.WIDE.U32 R2, R5, R12, R2 ;  /* 0x0000000c05027225 */ /* 0x000fc800078e0002 */
[----:B------:R-:W-:-:S03]  /*10150*/  IMAD R5, R5, R13, R0 ;  /* 0x0000000d05057224 */ /* 0x000fc600078e0200 */
[----:B------:R-:W5:Y:S01]  /*10160*/  LDC R18, c[0x0][0x658] ;  /* 0x00019600ff127b82 */ /* 0x000f620000000800 */
[----:B------:R-:W-:Y:S01]  /*10170*/  I2FP.F32.U32 R0, R16 ;  /* 0x0000001000007245 */ /* 0x000fe20000201000 */
[----:B------:R-:W-:Y:S01]  /*10180*/  IMAD.IADD R3, R3, 0x1, R5 ;  /* 0x0000000103037824 */ /* 0x000fe200078e0205 */
[----:B0-----:R-:W-:Y:S01]  /*10190*/  ISETP.NE.U32.AND P0, PT, R20, RZ, PT ;  /* 0x000000ff1400720c */ /* 0x001fe20003f05070 */
[----:B------:R-:W-:Y:S02]  /*101a0*/  IMAD.MOV.U32 R5, RZ, RZ, -0x1 ;  /* 0xffffffffff057424 */ /* 0x000fe400078e00ff */
[----:B------:R-:W-:Y:S02]  /*101b0*/  FMUL R0, R0, UR6 ;  /* 0x0000000600007c20 */ /* 0x000fe40008400000 */
[----:B------:R-:W0:Y:S01]  /*101c0*/  LDC R13, c[0x0][0x148] ;  /* 0x00005200ff0d7b82 */ /* 0x000e220000000800 */
[----:B-1----:R-:W-:Y:S01]  /*101d0*/  SHF.R.U64 R10, R2, R4, R3 ;  /* 0x00000004020a7219 */ /* 0x002fe20000001203 */
[----:B------:R1:W0:Y:S01]  /*101e0*/  F2I.U32.TRUNC.NTZ R12, R0 ;  /* 0x00000000000c7305 */ /* 0x000222000020f000 */
[----:B------:R-:W-:-:S02]  /*101f0*/  ISETP.NE.AND.EX P0, PT, R21, RZ, PT, P0 ;  /* 0x000000ff1500720c */ /* 0x000fc40003f05300 */
[----:B------:R-:W-:-:S03]  /*10200*/  SHF.R.U32.HI R3, RZ, R4, R3 ;  /* 0x00000004ff037219 */ /* 0x000fc60000011603 */
[----:B------:R-:W0:Y:S01]  /*10210*/  LDC R14, c[0x0][0x600] ;  /* 0x00018000ff0e7b82 */ /* 0x000e220000000800 */
[-CC-:B--2---:R-:W-:Y:S02]  /*10220*/  SHF.R.U64 R8, R10, R6.reuse, R3.reuse ;  /* 0x000000060a087219 */ /* 0x184fe40000001203 */
[----:B------:R-:W-:-:S05]  /*10230*/  SHF.R.U32.HI R3, RZ, R6, R3 ;  /* 0x00000006ff037219 */ /* 0x000fca0000011603 */
[----:B------:R-:W2:Y:S01]  /*10240*/  LDC R19, c[0x0][0x648] ;  /* 0x00019200ff137b82 */ /* 0x000ea20000000800 */
[-CC-:B-----5:R-:W-:Y:S02]  /*10250*/  SHF.R.U64 R11, R8, R18.reuse, R3.reuse ;  /* 0x00000012080b7219 */ /* 0x1a0fe40000001203 */
[-C--:B------:R-:W-:Y:S02]  /*10260*/  SHF.L.U32 R5, R5, R18.reuse, RZ ;  /* 0x0000001205057219 */ /* 0x080fe400000006ff */
[-C--:B------:R-:W-:Y:S01]  /*10270*/  SHF.R.U32.HI R3, RZ, R18.reuse, R3 ;  /* 0x00000012ff037219 */ /* 0x080fe20000011603 */
[----:B------:R-:W-:Y:S01]  /*10280*/  IMAD.MOV.U32 R2, RZ, RZ, R11 ;  /* 0x000000ffff027224 */ /* 0x000fe200078e000b */
[----:B------:R-:W-:Y:S01]  /*10290*/  SHF.L.U32 R34, R7, R18, RZ ;  /* 0x0000001207227219 */ /* 0x000fe200000006ff */
[----:B------:R-:W0:Y:S01]  /*102a0*/  LDC R22, c[0x0][0x638] ;  /* 0x00018e00ff167b82 */ /* 0x000e220000000800 */
[----:B------:R-:W-:-:S07]  /*102b0*/  LOP3.LUT R17, RZ, R5, RZ, 0x33, !PT ;  /* 0x00000005ff117212 */ /* 0x000fce00078e33ff */
[----:B------:R-:W0:Y:S01]  /*102c0*/  LDC R23, c[0x0][0x610] ;  /* 0x00018400ff177b82 */ /* 0x000e220000000800 */
[----:B-1----:R-:W-:Y:S05]  /*102d0*/  @!P0 BRA `(.L_x_280) ;  /* 0x0000000000288947 */ /* 0x002fea0003800000 */
        /* <DEDUP_REMOVED lines=10> */
.L_x_280:
[----:B--2---:R-:W-:Y:S01]  /*10380*/  SHF.R.U64 R0, R2, R19, R3 ;  /* 0x0000001302007219 */ /* 0x004fe20000001203 */
[----:B0-----:R-:W-:Y:S01]  /*10390*/  VIADD R3, R14, 0xffffffff ;  /* 0xffffffff0e037836 */ /* 0x001fe20000000000 */
[----:B------:R-:W-:Y:S01]  /*103a0*/  LOP3.LUT R5, R8, R17, RZ, 0xc0, !PT ;  /* 0x0000001108057212 */ /* 0x000fe200078ec0ff */
[----:B------:R-:W-:Y:S01]  /*103b0*/  IMAD.MOV R12, RZ, RZ, -R12 ;  /* 0x000000ffff0c7224 */ /* 0x000fe200078e0a0c */
[----:B------:R-:W-:Y:S01]  /*103c0*/  R2UR UR6, R24 ;  /* 0x00000000180672ca */ /* 0x000fe200000e0000 */
[----:B------:R-:W-:Y:S01]  /*103d0*/  IMAD.MOV R2, RZ, RZ, -R0 ;  /* 0x000000ffff027224 */ /* 0x000fe200078e0a00 */
[----:B------:R-:W-:Y:S01]  /*103e0*/  LOP3.LUT R3, R10, R3, RZ, 0xc0, !PT ;  /* 0x000000030a037212 */ /* 0x000fe200078ec0ff */
[----:B------:R-:W-:Y:S02]  /*103f0*/  IMAD R34, R34, R0, R5 ;  /* 0x0000000022227224 */ /* 0x000fe400078e0205 */
[----:B------:R-:W-:Y:S02]  /*10400*/  @P3 IMAD R15, R13, R12, R16 ;  /* 0x0000000c0d0f3224 */ /* 0x000fe400078e0210 */
[----:B------:R-:W-:-:S02]  /*10410*/  IMAD R0, R2, R22, R11 ;  /* 0x0000001602007224 */ /* 0x000fc400078e020b */
[----:B------:R-:W-:Y:S02]  /*10420*/  IMAD R34, R34, R23, R15 ;  /* 0x0000001722227224 */ /* 0x000fe400078e020f */
[----:B------:R-:W-:Y:S02]  /*10430*/  IMAD R3, R0, R14, R3 ;  /* 0x0000000e00037224 */ /* 0x000fe400078e0203 */
[----:B------:R-:W-:Y:S02]  /*10440*/  IMAD.U32 R4, RZ, RZ, UR6 ;  /* 0x00000006ff047e24 */ /* 0x000fe4000f8e00ff */
[----:B------:R-:W-:Y:S01]  /*10450*/  IMAD.MOV.U32 R0, RZ, RZ, 0x1 ;  /* 0x00000001ff007424 */ /* 0x000fe200078e00ff */
[----:B------:R-:W-:Y:S02]  /*10460*/  SEL R2, R3, R34, !P3 ;  /* 0x0000002203027207 */ /* 0x000fe40005800000 */
[----:B------:R2:W-:Y:S01]  /*10470*/  STL [R1+0x58], R4 ;  /* 0x0000580401007387 */ /* 0x0005e20000100800 */
[----:B------:R-:W-:-:S03]  /*10480*/  SEL R34, R34, R3, !P3 ;  /* 0x0000000322227207 */ /* 0x000fc60005800000 */
[----:B------:R2:W-:Y:S04]  /*10490*/  STL [R1+0x60], R2 ;  /* 0x0000600201007387 */ /* 0x0005e80000100800 */
.L_x_278:
[----:B--2---:R-:W2:Y:S04]  /*104a0*/  LDL.LU R4, [R1+0x48] ;  /* 0x0000480001047983 */ /* 0x004ea80000300800 */
[----:B0-----:R-:W5:Y:S04]  /*104b0*/  LDL R3, [R1+0x5c] ;  /* 0x00005c0001037983 */ /* 0x001f680000100800 */
[----:B------:R-:W3:Y:S01]  /*104c0*/  LDL.LU R2, [R1+0x54] ;  /* 0x0000540001027983 */ /* 0x000ee20000300800 */
[----:B------:R-:W-:-:S03]  /*104d0*/  LOP3.LUT P0, RZ, R0, 0xff, RZ, 0xc0, !PT ;  /* 0x000000ff00ff7812 */ /* 0x000fc6000780c0ff */
[----:B------:R-:W-:Y:S01]  /*104e0*/  STL [R1+0x64], R34 ;  /* 0x0000642201007387 */ /* 0x000fe20000100800 */
[----:B--2---:R-:W-:Y:S02]  /*104f0*/  R2UR UR6, R4 ;  /* 0x00000000040672ca */ /* 0x004fe400000e0000 */
[----:B-----5:R-:W-:Y:S02]  /*10500*/  R2UR UR8, R3 ;  /* 0x00000000030872ca */ /* 0x020fe400000e0000 */
[----:B---3--:R-:W-:-:S11]  /*10510*/  R2UR UR9, R2 ;  /* 0x00000000020972ca */ /* 0x008fd600000e0000 */
[----:B------:R-:W-:-:S04]  /*10520*/  UIADD3 UR6, UR8, UR6, URZ ;  /* 0x0000000608067290 */ /* 0x000fc8000fffe03f */
[----:B------:R-:W-:Y:S02]  /*10530*/  USHF.R.U32.HI UR7, URZ, 0x2, UR6 ;  /* 0x000000023f077899 */ /* 0x000fe40008011606 */
[----:B------:R-:W-:Y:S02]  /*10540*/  UISETP.GT.U32.AND UP0, UPT, UR6, 0x3, UPT ;  /* 0x000000030600788c */ /* 0x000fe4000bf04070 */
[----:B------:R-:W-:Y:S02]  /*10550*/  ULOP3.LUT UR7, UR7, 0x1, URZ, 0xc0, !UPT ;  /* 0x0000000107077892 */ /* 0x000fe4000f8ec03f */
[----:B------:R-:W-:Y:S02]  /*10560*/  UISETP.LT.U32.AND UP0, UPT, UR8, 0x4, UP0 ;  /* 0x000000040800788c */ /* 0x000fe40008701070 */
[----:B------:R-:W-:Y:S02]  /*10570*/  UISETP.NE.U32.AND UP1, UPT, UR7, 0x1, UPT ;  /* 0x000000010700788c */ /* 0x000fe4000bf25070 */
[----:B------:R-:W-:-:S02]  /*10580*/  ULOP3.LUT UR6, UR6, 0x3, URZ, 0xc0, !UPT ;  /* 0x0000000306067892 */ /* 0x000fc4000f8ec03f */
[----:B------:R-:W-:Y:S02]  /*10590*/  UISETP.GT.U32.AND UP1, UPT, UR8, 0x3, !UP1 ;  /* 0x000000030800788c */ /* 0x000fe4000cf24070 */
[----:B------:R-:W-:Y:S02]  /*105a0*/  USEL UR8, URZ, 0x1, !UP0 ;  /* 0x000000013f087887 */ /* 0x000fe4000c000000 */
[----:B------:R-:W-:Y:S01]  /*105b0*/  USEL UR7, URZ, 0x1, !UP1 ;  /* 0x000000013f077887 */ /* 0x000fe2000c800000 */
[----:B------:R-:W-:-:S03]  /*105c0*/  IMAD.U32 R0, RZ, RZ, UR6 ;  /* 0x00000006ff007e24 */ /* 0x000fc6000f8e00ff */
[----:B------:R-:W-:Y:S02]  /*105d0*/  ULOP3.LUT UR9, UR7, UR9, UR8, 0x96, !UPT ;  /* 0x0000000907097292 */ /* 0x000fe4000f8e9608 */
[----:B------:R0:W-:Y:S04]  /*105e0*/  STL [R1+0x48], R0 ;  /* 0x0000480001007387 */ /* 0x0001e80000100800 */
[----:B0-----:R-:W-:-:S05]  /*105f0*/  IMAD.U32 R0, RZ, RZ, UR9 ;  /* 0x00000009ff007e24 */ /* 0x001fca000f8e00ff */
[----:B------:R0:W-:Y:S01]  /*10600*/  STL [R1+0x54], R0 ;  /* 0x0000540001007387 */ /* 0x0001e20000100800 */
[----:B------:R-:W-:Y:S05]  /*10610*/  @P0 BRA `(.L_x_281) ;  /* 0xffffff0c00740947 */ /* 0x000fea000383ffff */
[----:B------:R-:W-:Y:S05]  /*10620*/  EXIT ;  /* 0x000000000000794d */ /* 0x000fea0003800000 */
.L_x_7:
[----:B------:R-:W2:Y:S01]  /*10630*/  LDL R18, [R1+0x50] ;  /* 0x0000500001127983 */ /* 0x000ea20000100800 */
[----:B------:R-:W-:-:S03]  /*10640*/  ULDC.64 UR4, c[0x0][0x650] ;  /* 0x0001940000047ab9 */ /* 0x000fc60000000a00 */
[----:B------:R-:W3:Y:S01]  /*10650*/  LDL R22, [R1+0x4c] ;  /* 0x00004c0001167983 */ /* 0x000ee20000100800 */
[----:B------:R-:W-:Y:S01]  /*10660*/  PRMT R4, RZ, 0x7610, R4 ;  /* 0x00007610ff047816 */ /* 0x000fe20000000004 */
[----:B------:R-:W-:Y:S02]  /*10670*/  IMAD.MOV.U32 R5, RZ, RZ, -0x1 ;  /* 0xffffffffff057424 */ /* 0x000fe400078e00ff */
[----:B------:R-:W-:Y:S02]  /*10680*/  IMAD.MOV.U32 R12, RZ, RZ, -0x1 ;  /* 0xffffffffff0c7424 */ /* 0x000fe400078e00ff */
[----:B------:R-:W-:Y:S01]  /*10690*/  IMAD.MOV.U32 R6, RZ, RZ, -0x1 ;  /* 0xffffffffff067424 */ /* 0x000fe200078e00ff */
[----:B--2---:R-:W-:-:S04]  /*106a0*/  ISETP.GE.U32.AND P0, PT, R18, UR4, PT ;  /* 0x0000000412007c0c */ /* 0x004fc8000bf06070 */
[----:B---3--:R-:W-:-:S13]  /*106b0*/  ISETP.GE.U32.AND.EX P0, PT, R22, UR5, PT, P0 ;  /* 0x0000000516007c0c */ /* 0x008fda000bf06100 */
[----:B------:R-:W-:Y:S05]  /*106c0*/  @P0 BRA `(.L_x_282) ;  /* 0x00000004002c0947 */ /* 0x000fea0003800000 */
[----:B------:R-:W1:Y:S01]  /*106d0*/  LDC.64 R12, c[0x0][0x628] ;  /* 0x00018a00ff0c7b82 */ /* 0x000e620000000a00 */
[----:B------:R-:W-:Y:S02]  /*106e0*/  IMAD.MOV.U32 R8, RZ, RZ, R18 ;  /* 0x000000ffff087224 */ /* 0x000fe400078e0012 */
[----:B------:R-:W-:-:S05]  /*106f0*/  IMAD.MOV.U32 R9, RZ, RZ, R22 ;  /* 0x000000ffff097224 */ /* 0x000fca00078e0016 */
[----:B------:R-:W2:Y:S08]  /*10700*/  LDC R10, c[0x0][0x630] ;  /* 0x00018c00ff0a7b82 */ /* 0x000eb00000000800 */
[----:B------:R-:W3:Y:S01]  /*10710*/  LDC.64 R16, c[0x0][0x620] ;  /* 0x00018800ff107b82 */ /* 0x000ee20000000a00 */
[----:B-1----:R-:W-:-:S04]  /*10720*/  ISETP.NE.U32.AND P0, PT, R12, RZ, PT ;  /* 0x000000ff0c00720c */ /* 0x002fc80003f05070 */
[----:B------:R-:W-:-:S13]  /*10730*/  ISETP.NE.AND.EX P0, PT, R13, RZ, PT, P0 ;  /* 0x000000ff0d00720c */ /* 0x000fda0003f05300 */
[----:B--23--:R-:W-:Y:S05]  /*10740*/  @!P0 BRA `(.L_x_283) ;  /* 0x0000000000288947 */ /* 0x00cfea0003800000 */
[----:B------:R-:W1:Y:S02]  /*10750*/  LDC R4, c[0x0][0x634] ;  /* 0x00018d00ff047b82 */ /* 0x000e640000000800 */
[----:B-1----:R-:W-:-:S05]  /*10760*/  IADD3 R9, P0, R18, R4, RZ ;  /* 0x0000000412097210 */ /* 0x002fca0007f1e0ff */
[----:B0-----:R-:W-:-:S04]  /*10770*/  IMAD.X R15, RZ, RZ, R22, P0 ;  /* 0x000000ffff0f7224 */ /* 0x001fc800000e0616 */
[----:B------:R-:W-:-:S04]  /*10780*/  IMAD.WIDE.U32 R4, R15, R12, RZ ;  /* 0x0000000c0f047225 */ /* 0x000fc800078e00ff */
[----:B------:R-:W-:-:S04]  /*10790*/  IMAD.WIDE.U32 R6, P0, R9, R13, R4 ;  /* 0x0000000d09067225 */ /* 0x000fc80007800004 */
[----:B------:R-:W-:-:S04]  /*107a0*/  IMAD.WIDE.U32 R4, R9, R12, RZ ;  /* 0x0000000c09047225 */ /* 0x000fc800078e00ff */
[----:B------:R-:W-:Y:S01]  /*107b0*/  IMAD.X R9, RZ, RZ, RZ, P0 ;  /* 0x000000ffff097224 */ /* 0x000fe200000e06ff */
[----:B------:R-:W-:Y:S01]  /*107c0*/  IADD3 RZ, P0, R5, R6, RZ ;  /* 0x0000000605ff7210 */ /* 0x000fe20007f1e0ff */
[----:B------:R-:W-:-:S04]  /*107d0*/  IMAD.MOV.U32 R8, RZ, RZ, R7 ;  /* 0x000000ffff087224 */ /* 0x000fc800078e0007 */
[----:B------:R-:W-:-:S08]  /*107e0*/  IMAD.WIDE.U32.X R8, R15, R13, R8, P0 ;  /* 0x0000000d0f087225 */ /* 0x000fd000000e0408 */
.L_x_283:
[----:B------:R-:W1:Y:S01]  /*107f0*/  LDC.64 R20, c[0x0][0x640] ;  /* 0x00019000ff147b82 */ /* 0x000e620000000a00 */
[-CC-:B0-----:R-:W-:Y:S01]  /*10800*/  SHF.R.U64 R15, R8, R10.reuse, R9.reuse ;  /* 0x0000000a080f7219 */ /* 0x181fe20000001209 */
[----:B------:R-:W-:Y:S01]  /*10810*/  IMAD.MOV.U32 R24, RZ, RZ, 0x1 ;  /* 0x00000001ff187424 */ /* 0x000fe200078e00ff */
[----:B------:R-:W-:Y:S02]  /*10820*/  SHF.R.U32.HI R4, RZ, R10, R9 ;  /* 0x0000000aff047219 */ /* 0x000fe40000011609 */
[----:B------:R-:W-:-:S03]  /*10830*/  IADD3 R7, P0, RZ, -R15, RZ ;  /* 0x8000000fff077210 */ /* 0x000fc60007f1e0ff */
[----:B------:R-:W0:Y:S02]  /*10840*/  LDC R8, c[0x0][0x618] ;  /* 0x00018600ff087b82 */ /* 0x000e240000000800 */
[----:B------:R-:W-:Y:S02]  /*10850*/  IMAD.X R5, RZ, RZ, ~R4, P0 ;  /* 0x000000ffff057224 */ /* 0x000fe400000e0e04 */
[----:B------:R-:W-:Y:S02]  /*10860*/  IMAD.MOV.U32 R4, RZ, RZ, R18 ;  /* 0x000000ffff047224 */ /* 0x000fe400078e0012 */
[-C--:B------:R-:W-:Y:S02]  /*10870*/  IMAD R6, R5, R16.reuse, RZ ;  /* 0x0000001005067224 */ /* 0x080fe400078e02ff */
[----:B------:R-:W2:Y:S01]  /*10880*/  LDC R12, c[0x0][0x608] ;  /* 0x00018200ff0c7b82 */ /* 0x000ea20000000800 */
[----:B------:R-:W-:Y:S02]  /*10890*/  IMAD.MOV.U32 R5, RZ, RZ, R22 ;  /* 0x000000ffff057224 */ /* 0x000fe400078e0016 */
[----:B------:R-:W-:-:S05]  /*108a0*/  IMAD.WIDE.U32 R4, R7, R16, R4 ;  /* 0x0000001007047225 */ /* 0x000fca00078e0004 */
[----:B------:R-:W3:Y:S01]  /*108b0*/  LDC R19, c[0x0][0x658] ;  /* 0x00019600ff137b82 */ /* 0x000ee20000000800 */
[----:B------:R-:W-:Y:S01]  /*108c0*/  IMAD R7, R7, R17, R6 ;  /* 0x0000001107077224 */ /* 0x000fe200078e0206 */
[----:B-1----:R-:W-:Y:S01]  /*108d0*/  ISETP.NE.U32.AND P0, PT, R20, RZ, PT ;  /* 0x000000ff1400720c */ /* 0x002fe20003f05070 */
[----:B------:R-:W-:Y:S02]  /*108e0*/  IMAD.MOV.U32 R6, RZ, RZ, -0x1 ;  /* 0xffffffffff067424 */ /* 0x000fe400078e00ff */
[----:B------:R-:W-:Y:S01]  /*108f0*/  IMAD.IADD R5, R5, 0x1, R7 ;  /* 0x0000000105057824 */ /* 0x000fe200078e0207 */
[----:B------:R-:W-:Y:S02]  /*10900*/  ISETP.NE.AND.EX P0, PT, R21, RZ, PT, P0 ;  /* 0x000000ff1500720c */ /* 0x000fe40003f05300 */
[----:B------:R-:W1:Y:S02]  /*10910*/  LDC R16, c[0x0][0x600] ;  /* 0x00018000ff107b82 */ /* 0x000e640000000800 */
[----:B0-----:R-:W-:-:S02]  /*10920*/  SHF.R.U64 R10, R4, R8, R5 ;  /* 0x00000008040a7219 */ /* 0x001fc40000001205 */
[----:B------:R-:W-:-:S04]  /*10930*/  SHF.R.U32.HI R5, RZ, R8, R5 ;  /* 0x00000008ff057219 */ /* 0x000fc80000011605 */
[----:B------:R-:W0:Y:S01]  /*10940*/  LDC R18, c[0x0][0x648] ;  /* 0x00019200ff127b82 */ /* 0x000e220000000800 */
[-CC-:B--2---:R-:W-:Y:S02]  /*10950*/  SHF.R.U64 R17, R10, R12.reuse, R5.reuse ;  /* 0x0000000c0a117219 */ /* 0x184fe40000001205 */
[----:B------:R-:W-:-:S05]  /*10960*/  SHF.R.U32.HI R4, RZ, R12, R5 ;  /* 0x0000000cff047219 */ /* 0x000fca0000011605 */
[----:B------:R-:W2:Y:S01]  /*10970*/  LDC R22, c[0x0][0x638] ;  /* 0x00018e00ff167b82 */ /* 0x000ea20000000800 */
[-CC-:B---3--:R-:W-:Y:S02]  /*10980*/  SHF.R.U64 R12, R17, R19.reuse, R4.reuse ;  /* 0x00000013110c7219 */ /* 0x188fe40000001204 */
[-C--:B------:R-:W-:Y:S02]  /*10990*/  SHF.L.U32 R6, R6, R19.reuse, RZ ;  /* 0x0000001306067219 */ /* 0x080fe400000006ff */
[----:B------:R-:W-:Y:S01]  /*109a0*/  SHF.R.U32.HI R5, RZ, R19, R4 ;  /* 0x00000013ff057219 */ /* 0x000fe20000011604 */
[----:B------:R-:W-:Y:S01]  /*109b0*/  IMAD.MOV.U32 R4, RZ, RZ, R12 ;  /* 0x000000ffff047224 */ /* 0x000fe200078e000c */
[----:B------:R-:W-:Y:S01]  /*109c0*/  LOP3.LUT R26, RZ, R6, RZ, 0x33, !PT ;  /* 0x00000006ff1a7212 */ /* 0x000fe200078e33ff */
[----:B------:R-:W3:Y:S01]  /*109d0*/  LDC R23, c[0x0][0x610] ;  /* 0x00018400ff177b82 */ /* 0x000ee20000000800 */
[----:B------:R-:W-:Y:S05]  /*109e0*/  @!P0 BRA `(.L_x_284) ;  /* 0x0000000000288947 */ /* 0x000fea0003800000 */
        /* <DEDUP_REMOVED lines=10> */
.L_x_284:
[----:B0-----:R-:W-:Y:S01]  /*10a90*/  SHF.R.U64 R4, R4, R18, R5 ;  /* 0x0000001204047219 */ /* 0x001fe20000001205 */
[----:B-1----:R-:W-:Y:S01]  /*10aa0*/  VIADD R7, R16, 0xffffffff ;  /* 0xffffffff10077836 */ /* 0x002fe20000000000 */
[----:B------:R-:W-:Y:S01]  /*10ab0*/  SHF.L.U32 R24, R24, R19, RZ ;  /* 0x0000001318187219 */ /* 0x000fe200000006ff */
[----:B------:R-:W-:Y:S01]  /*10ac0*/  @P3 IMAD R0, R11, R14, R2 ;  /* 0x0000000e0b003224 */ /* 0x000fe200078e0202 */
[----:B------:R-:W-:Y:S01]  /*10ad0*/  LOP3.LUT R3, R17, R26, RZ, 0xc0, !PT ;  /* 0x0000001a11037212 */ /* 0x000fe200078ec0ff */
[----:B------:R-:W-:Y:S01]  /*10ae0*/  IMAD.MOV R5, RZ, RZ, -R4 ;  /* 0x000000ffff057224 */ /* 0x000fe200078e0a04 */
[----:B------:R-:W-:Y:S01]  /*10af0*/  LOP3.LUT R7, R10, R7, RZ, 0xc0, !PT ;  /* 0x000000070a077212 */ /* 0x000fe200078ec0ff */
[----:B------:R-:W-:Y:S02]  /*10b00*/  IMAD.MOV.U32 R6, RZ, RZ, R15 ;  /* 0x000000ffff067224 */ /* 0x000fe400078e000f */
[----:B------:R-:W-:Y:S02]  /*10b10*/  IMAD R3, R24, R4, R3 ;  /* 0x0000000418037224 */ /* 0x000fe400078e0203 */
[----:B--2---:R-:W-:-:S02]  /*10b20*/  IMAD R2, R5, R22, R12 ;  /* 0x0000001605027224 */ /* 0x004fc400078e020c */
[----:B---3--:R-:W-:Y:S02]  /*10b30*/  IMAD R0, R3, R23, R0 ;  /* 0x0000001703007224 */ /* 0x008fe400078e0200 */
[----:B------:R-:W-:Y:S02]  /*10b40*/  IMAD R5, R2, R16, R7 ;  /* 0x0000001002057224 */ /* 0x000fe400078e0207 */
[----:B------:R-:W-:-:S03]  /*10b50*/  IMAD.MOV.U32 R4, RZ, RZ, 0x1 ;  /* 0x00000001ff047424 */ /* 0x000fc600078e00ff */
[----:B------:R-:W-:Y:S02]  /*10b60*/  SEL R12, R5, R0, !P3 ;  /* 0x00000000050c7207 */ /* 0x000fe40005800000 */
[----:B------:R-:W-:-:S07]  /*10b70*/  SEL R5, R0, R5, !P3 ;  /* 0x0000000500057207 */ /* 0x000fce0005800000 */
.L_x_282:
[----:B------:R-:W-:-:S08]  /*10b80*/  NOP ;  /* 0x0000000000007918 */ /* 0x000fd00000000000 */
[----:B0-----:R-:W0:-:S00]  /*10b90*/  USETMAXREG.DEALLOC.CTAPOOL 0x28 ;  /* 0x00000028000079c8 */ /* 0x001e0000080e0500 */
[----:B------:R-:W-:-:S13]  /*10ba0*/  ISETP.NE.AND P0, PT, RZ, UR8, PT ;  /* 0x00000008ff007c0c */ /* 0x000fda000bf05270 */
[----:B------:R-:W-:Y:S05]  /*10bb0*/  @P0 EXIT ;  /* 0x000000000000094d */ /* 0x000fea0003800000 */
[----:B0-----:R-:W-:Y:S01]  /*10bc0*/  LOP3.LUT P0, RZ, R4, 0xff, RZ, 0xc0, !PT ;  /* 0x000000ff04ff7812 */ /* 0x001fe2000780c0ff */
[----:B------:R-:W-:Y:S02]  /*10bd0*/  IMAD.MOV.U32 R11, RZ, RZ, 0x1 ;  /* 0x00000001ff0b7424 */ /* 0x000fe400078e00ff */
[----:B------:R-:W-:-:S10]  /*10be0*/  IMAD.MOV.U32 R10, RZ, RZ, RZ ;  /* 0x000000ffff0a7224 */ /* 0x000fd400078e00ff */
[----:B------:R-:W-:Y:S05]  /*10bf0*/  @!P0 BRA `(.L_x_285) ;  /* 0x0000000c00648947 */ /* 0x000fea0003800000 */
[----:B------:R-:W2:Y:S01]  /*10c00*/  LDL R0, [R1+0x44] ;  /* 0x0000440001007983 */ /* 0x000ea20000100800 */
[----:B------:R-:W-:Y:S01]  /*10c10*/  ULDC UR4, c[0x0][0x28c] ;  /* 0x0000a30000047ab9 */ /* 0x000fe20000000800 */
[----:B------:R-:W-:Y:S01]  /*10c20*/  ULDC UR5, c[0x0][0x600] ;  /* 0x0001800000057ab9 */ /* 0x000fe20000000800 */
[----:B------:R-:W-:Y:S01]  /*10c30*/  ULDC UR7, c[0x0][0x658] ;  /* 0x0001960000077ab9 */ /* 0x000fe20000000800 */
[----:B------:R-:W0:Y:S01]  /*10c40*/  S2R R9, SR_CgaCtaId ;  /* 0x0000000000097919 */ /* 0x000e220000008800 */
[----:B------:R-:W-:Y:S01]  /*10c50*/  UMOV UR10, 0x1 ;  /* 0x00000001000a7882 */ /* 0x000fe20000000000 */
[----:B------:R-:W-:Y:S01]  /*10c60*/  UMOV UR8, 0xffffffff ;  /* 0xffffffff00087882 */ /* 0x000fe20000000000 */
[----:B------:R-:W-:Y:S01]  /*10c70*/  ULDC UR6, c[0x0][0xc] ;  /* 0x0000030000067ab9 */ /* 0x000fe20000000800 */
[----:B------:R-:W-:Y:S01]  /*10c80*/  USHF.L.U32 UR11, UR8, UR7, URZ ;  /* 0x00000007080b7299 */ /* 0x000fe2000800063f */
[----:B------:R-:W-:Y:S01]  /*10c90*/  BSSY B0, `(.L_x_285) ;  /* 0x00000cf000007945 */ /* 0x000fe20003800000 */
[----:B------:R-:W-:Y:S01]  /*10ca0*/  IMAD.MOV.U32 R8, RZ, RZ, 0x1 ;  /* 0x00000001ff087424 */ /* 0x000fe200078e00ff */
[----:B------:R-:W-:Y:S01]  /*10cb0*/  ULDC.64 UR24, c[0x0][0x198] ;  /* 0x0000660000187ab9 */ /* 0x000fe20000000a00 */
[----:B------:R-:W-:Y:S01]  /*10cc0*/  IMAD.MOV.U32 R11, RZ, RZ, 0x1 ;  /* 0x00000001ff0b7424 */ /* 0x000fe200078e00ff */
[----:B------:R-:W-:Y:S01]  /*10cd0*/  ULOP3.LUT UR19, URZ, UR11, URZ, 0x33, !UPT ;  /* 0x0000000b3f137292 */ /* 0x000fe2000f8e333f */
[----:B------:R-:W-:Y:S01]  /*10ce0*/  IMAD.MOV.U32 R10, RZ, RZ, RZ ;  /* 0x000000ffff0a7224 */ /* 0x000fe200078e00ff */
[----:B0-----:R-:W-:-:S02]  /*10cf0*/  LOP3.LUT R9, R9, 0x1, RZ, 0xc0, !PT ;  /* 0x0000000109097812 */ /* 0x001fc400078ec0ff */
[----:B--2---:R-:W-:-:S13]  /*10d00*/  R2UR UR9, R0 ;  /* 0x00000000000972ca */ /* 0x004fda00000e0000 */
[----:B------:R-:W-:Y:S02]  /*10d10*/  ULOP3.LUT UR21, UR9, 0x2, URZ, 0xfc, !UPT ;  /* 0x0000000209157892 */ /* 0x000fe4000f8efc3f */
[----:B------:R-:W-:Y:S02]  /*10d20*/  UIADD3 UR9, UR4, 0x7f, URZ ;  /* 0x0000007f04097890 */ /* 0x000fe4000fffe03f */
[----:B------:R-:W-:Y:S02]  /*10d30*/  UIADD3 UR4, UR5, -0x1, URZ ;  /* 0xffffffff05047890 */ /* 0x000fe4000fffe03f */
[----:B------:R-:W-:Y:S02]  /*10d40*/  USHF.L.U32 UR5, UR10, UR7, URZ ;  /* 0x000000070a057299 */ /* 0x000fe4000800063f */
[----:B------:R-:W-:Y:S01]  /*10d50*/  USHF.R.S32.HI UR10, URZ, 0x1f, UR9 ;  /* 0x0000001f3f0a7899 */ /* 0x000fe20008011409 */
[----:B------:R-:W-:Y:S01]  /*10d60*/  ULDC UR7, c[0x0][0x10] ;  /* 0x0000040000077ab9 */ /* 0x000fe20000000800 */
[----:B------:R-:W-:Y:S01]  /*10d70*/  ULDC UR8, c[0x0][0x14] ;  /* 0x0000050000087ab9 */ /* 0x000fe20000000800 */
[----:B------:R-:W-:-:S02]  /*10d80*/  UIMAD.WIDE.U32 UR6, UR6, UR7, URZ ;  /* 0x00000007060672a5 */ /* 0x000fc4000f8e003f */
[----:B------:R-:W-:Y:S02]  /*10d90*/  ULEA.HI UR10, UR10, UR9, URZ, 0x7 ;  /* 0x000000090a0a7291 */ /* 0x000fe4000f8f383f */
[----:B------:R-:W-:Y:S02]  /*10da0*/  UIMAD.WIDE.U32 UR22, UR6, UR8, URZ ;  /* 0x00000008061672a5 */ /* 0x000fe4000f8e003f */
[----:B------:R-:W-:Y:S02]  /*10db0*/  UIMAD UR13, UR7, UR8, URZ ;  /* 0x00000008070d72a4 */ /* 0x000fe4000f8e023f */
[----:B------:R-:W-:Y:S02]  /*10dc0*/  USHF.R.S32.HI UR18, URZ, 0x7, UR10 ;  /* 0x000000073f127899 */ /* 0x000fe4000801140a */
[----:B------:R-:W-:Y:S02]  /*10dd0*/  UIADD3 UR13, UR23, UR13, URZ ;  /* 0x0000000d170d7290 */ /* 0x000fe4000fffe03f */
[----:B------:R-:W-:-:S12]  /*10de0*/  UIADD3 UR26, UR18, 0x1, URZ ;  /* 0x00000001121a7890 */ /* 0x000fd8000fffe03f */
.L_x_296:
[----:B------:R-:W-:-:S03]  /*10df0*/  UMOV UR6, 0xffffffff ;  /* 0xffffffff00067882 */ /* 0x000fc60000000000 */
[----:B------:R-:W-:Y:S05]  /*10e00*/  BRA.DIV UR6, `(.L_x_286) ;  /* 0x0000000e06e47947 */ /* 0x000fea000b800000 */
[----:B------:R-:W-:-:S13]  /*10e10*/  ELECT P0, URZ, PT ;  /* 0x00000000003f782f */ /* 0x000fda0003800000 */
.L_x_307:
[----:B------:R-:W0:Y:S01]  /*10e20*/  LDC R0, c[0x0][0x28c] ;  /* 0x0000a300ff007b82 */ /* 0x000e220000000800 */
[----:B------:R-:W-:Y:S01]  /*10e30*/  BSSY B1, `(.L_x_287) ;  /* 0x000003b000017945 */ /* 0x000fe20003800000 */
[----:B0-----:R-:W-:-:S13]  /*10e40*/  ISETP.LT.OR P0, PT, R0, 0x1, !P0 ;  /* 0x000000010000780c */ /* 0x001fda0004701670 */
[----:B------:R-:W-:Y:S05]  /*10e50*/  @P0 BRA `(.L_x_288) ;  /* 0x0000000000e00947 */ /* 0x000fea0003800000 */
[----:B------:R-:W-:Y:S02]  /*10e60*/  IMAD R12, R12, 0x2, R9 ;  /* 0x000000020c0c7824 */ /* 0x000fe400078e0209 */
[----:B------:R-:W-:Y:S02]  /*10e70*/  IMAD.SHL.U32 R5, R5, 0x80, RZ ;  /* 0x0000008005057824 */ /* 0x000fe400078e00ff */
[----:B------:R-:W-:Y:S02]  /*10e80*/  IMAD.MOV.U32 R13, RZ, RZ, RZ ;  /* 0x000000ffff0d7224 */ /* 0x000fe400078e00ff */
[----:B------:R-:W-:Y:S02]  /*10e90*/  IMAD.U32 R15, RZ, RZ, UR26 ;  /* 0x0000001aff0f7e24 */ /* 0x000fe4000f8e00ff */
[----:B------:R-:W-:Y:S02]  /*10ea0*/  IMAD.MOV.U32 R0, RZ, RZ, R11 ;  /* 0x000000ffff007224 */ /* 0x000fe400078e000b */
[----:B------:R-:W-:-:S02]  /*10eb0*/  IMAD.MOV.U32 R2, RZ, RZ, R10 ;  /* 0x000000ffff027224 */ /* 0x000fc400078e000a */
[----:B------:R-:W-:-:S07]  /*10ec0*/  IMAD R12, R12, 0x78, RZ ;  /* 0x000000780c0c7824 */ /* 0x000fce00078e02ff */
.L_x_291:
[----:B------:R-:W0:Y:S01]  /*10ed0*/  S2R R4, SR_CgaCtaId ;  /* 0x0000000000047919 */ /* 0x000e220000008800 */
[----:B------:R-:W-:Y:S01]  /*10ee0*/  MOV R3, 0x400 ;  /* 0x0000040000037802 */ /* 0x000fe20000000f00 */
[----:B------:R-:W1:Y:S03]  /*10ef0*/  S2R R16, SR_TID.X ;  /* 0x0000000000107919 */ /* 0x000e660000002100 */
[----:B0-----:R-:W-:Y:S02]  /*10f00*/  LEA R7, R4, R3, 0x18 ;  /* 0x0000000304077211 */ /* 0x001fe400078ec0ff */
[----:B------:R-:W-:Y:S02]  /*10f10*/  SHF.L.U32 R3, R0, 0x1f, RZ ;  /* 0x0000001f00037819 */ /* 0x000fe400000006ff */
[----:B-1----:R-:W-:Y:S01]  /*10f20*/  LOP3.LUT P1, RZ, R16, 0x7f, RZ, 0xc0, !PT ;  /* 0x0000007f10ff7812 */ /* 0x002fe2000782c0ff */
[----:B------:R-:W-:-:S04]  /*10f30*/  IMAD R14, R2, 0x8, R7 ;  /* 0x00000008020e7824 */ /* 0x000fc800078e0207 */
[----:B------:R-:W0:Y:S08]  /*10f40*/  SYNCS.PHASECHK.TRANS64.TRYWAIT P0, [R14+URZ+0x20], R3 ;  /* 0x000020030e0075a7 */ /* 0x000e30000800017f */
[----:B------:R-:W1:Y:S01]  /*10f50*/  @!P1 LDC R4, c[0x0][0x500] ;  /* 0x00014000ff049b82 */ /* 0x000e620000000800 */
[----:B0-----:R-:W-:Y:S05]  /*10f60*/  @!P0 BRA `(.L_x_289) ;  /* 0x0000000c00ac8947 */ /* 0x001fea0003800000 */
.L_x_308:
[----:B------:R-:W-:Y:S01]  /*10f70*/  UPRMT UR6, UR21, 0x9910, URZ ;  /* 0x0000991015067896 */ /* 0x000fe2000800003f */
[----:B-1----:R1:W-:Y:S03]  /*10f80*/  @!P1 SYNCS.ARRIVE.TRANS64 RZ, [R14+URZ], R4 ;  /* 0x000000040eff99a7 */ /* 0x0023e6000800003f */
[----:B------:R-:W-:-:S06]  /*10f90*/  UISETP.NE.AND UP0, UPT, UR6, 0x2, UPT ;  /* 0x000000020600788c */ /* 0x000fcc000bf05270 */
[----:B------:R-:W-:-:S13]  /*10fa0*/  PLOP3.LUT P0, PT, PT, PT, UP0, 0x80, 0x0 ;  /* 0x000000000000781c */ /* 0x000fda0003f0f008 */
[----:B-1----:R-:W-:Y:S05]  /*10fb0*/  @P0 BRA `(.L_x_290) ;  /* 0x0000000000040947 */ /* 0x002fea0003800000 */
[----:B------:R-:W-:Y:S01]  /*10fc0*/  BPT.TRAP 0x1 ;  /* 0x000000040000795c */ /* 0x000fe20000300000 */
.L_x_290:
[----:B0-----:R-:W-:Y:S01]  /*10fd0*/  IMAD R3, R2, 0x2, R9 ;  /* 0x0000000202037824 */ /* 0x001fe200078e0209 */
[----:B------:R-:W-:Y:S01]  /*10fe0*/  R2UR UR9, R14 ;  /* 0x000000000e0972ca */ /* 0x000fe200000e0000 */
[--C-:B------:R-:W-:Y:S01]  /*10ff0*/  IMAD R4, R2, 0x4000, R7.reuse ;  /* 0x0000400002047824 */ /* 0x100fe200078e0207 */
[----:B------:R-:W-:Y:S01]  /*11000*/  UIADD3 UR6, UP0, UR24, 0xf0, URZ ;  /* 0x000000f018067890 */ /* 0x000fe2000ff1e03f */
[----:B------:R-:W-:Y:S01]  /*11010*/  IMAD R3, R3, 0x3c00, R7 ;  /* 0x00003c0003037824 */ /* 0x000fe200078e0207 */
[----:B------:R-:W-:Y:S01]  /*11020*/  R2UR UR11, R5 ;  /* 0x00000000050b72ca */ /* 0x000fe200000e0000 */
[----:B------:R-:W-:Y:S01]  /*11030*/  VIADD R15, R15, 0xffffffff ;  /* 0xffffffff0f0f7836 */ /* 0x000fe20000000000 */
[----:B------:R-:W-:Y:S01]  /*11040*/  R2UR UR7, R4 ;  /* 0x00000000040772ca */ /* 0x000fe200000e0000 */
[----:B------:R-:W-:Y:S01]  /*11050*/  UIADD3 UR28, UP1, UR24, 0x1f0, URZ ;  /* 0x000001f0181c7890 */ /* 0x000fe2000ff3e03f */
[----:B------:R-:W-:Y:S01]  /*11060*/  R2UR UR8, R3 ;  /* 0x00000000030872ca */ /* 0x000fe200000e0000 */
[----:B------:R-:W-:Y:S01]  /*11070*/  VIADD R2, R2, 0x1 ;  /* 0x0000000102027836 */ /* 0x000fe20000000000 */
[----:B------:R-:W-:Y:S01]  /*11080*/  R2UR UR10, R13 ;  /* 0x000000000d0a72ca */ /* 0x000fe200000e0000 */
[----:B------:R-:W-:Y:S01]  /*11090*/  UIADD3.X UR29, URZ, UR25, URZ, UP1, !UPT ;  /* 0x000000193f1d7290 */ /* 0x000fe20008ffe43f */
[----:B------:R-:W-:Y:S01]  /*110a0*/  R2UR UR12, R6 ;  /* 0x00000000060c72ca */ /* 0x000fe200000e0000 */
[----:B------:R-:W-:Y:S01]  /*110b0*/  UMOV UR14, 0x0 ;  /* 0x00000000000e7882 */ /* 0x000fe20000000000 */
[----:B------:R-:W-:Y:S01]  /*110c0*/  R2UR UR20, R12 ;  /* 0x000000000c1472ca */ /* 0x000fe200000e0000 */
[----:B------:R-:W-:Y:S01]  /*110d0*/  UMOV UR15, 0x10000000 ;  /* 0x10000000000f7882 */ /* 0x000fe20000000000 */
[----:B------:R-:W-:Y:S01]  /*110e0*/  ISETP.GT.AND P1, PT, R15, 0x1, PT ;  /* 0x000000010f00780c */ /* 0x000fe20003f24270 */
[----:B------:R-:W-:Y:S01]  /*110f0*/  UMOV UR27, 0x30000 ;  /* 0x00030000001b7882 */ /* 0x000fe20000000000 */
[C---:B------:R-:W-:Y:S01]  /*11100*/  ISETP.NE.AND P0, PT, R2.reuse, 0x4, PT ;  /* 0x000000040200780c */ /* 0x040fe20003f05270 */
[----:B------:R-:W-:Y:S01]  /*11110*/  UIADD3 UR16, UR7, 0x100, URZ ;  /* 0x0000010007107890 */ /* 0x000fe2000fffe03f */
[----:B------:R-:W-:Y:S01]  /*11120*/  VIADD R13, R13, 0x80 ;  /* 0x000000800d0d7836 */ /* 0x000fe20000000000 */
[----:B------:R-:W-:Y:S01]  /*11130*/  UIADD3.X UR7, URZ, UR25, URZ, UP0, !UPT ;  /* 0x000000193f077290 */ /* 0x000fe200087fe43f */
[----:B------:R-:W-:Y:S01]  /*11140*/  SEL R3, RZ, 0x1, P0 ;  /* 0x00000001ff037807 */ /* 0x000fe20000000000 */
[----:B------:R-:W-:Y:S01]  /*11150*/  UIADD3 UR17, UR8, 0x10100, URZ ;  /* 0x0001010008117890 */ /* 0x000fe2000fffe03f */
[----:B------:R-:W-:-:S02]  /*11160*/  SEL R2, R2, RZ, P0 ;  /* 0x000000ff02027207 */ /* 0x000fc40000000000 */
[----:B------:R-:W-:Y:S01]  /*11170*/  UMOV UR8, UR16 ;  /* 0x0000001000087c82 */ /* 0x000fe20008000000 */
[----:B------:R-:W-:-:S03]  /*11180*/  LOP3.LUT R0, R0, R3, RZ, 0x3c, !PT ;  /* 0x0000000300007212 */ /* 0x000fc600078e3cff */
[----:B------:R0:W-:Y:S02]  /*11190*/  UTMALDG.3D [UR8], [UR6], desc[UR14] ;  /* 0x00000e08060075b4 */ /* 0x0001e40008011000 */
[----:B0-----:R-:W-:Y:S01]  /*111a0*/  UMOV UR8, UR17 ;  /* 0x0000001100087c82 */ /* 0x001fe20008000000 */
[----:B------:R-:W-:Y:S02]  /*111b0*/  UMOV UR11, UR20 ;  /* 0x00000014000b7c82 */ /* 0x000fe40008000000 */
[----:B------:R0:W-:Y:S02]  /*111c0*/  UTMALDG.3D.MULTICAST [UR8], [UR28], UR27, desc[UR14] ;  /* 0x00000e081c0073b4 */ /* 0x0001e4000801181b */
[----:B0-----:R-:W-:Y:S05]  /*111d0*/  @P1 BRA `(.L_x_291) ;  /* 0xfffffffc003c1947 */ /* 0x001fea000383ffff */
.L_x_288:
[----:B------:R-:W-:Y:S05]  /*111e0*/  BSYNC B1 ;  /* 0x0000000000017941 */ /* 0x000fea0003800000 */
.L_x_287:
[----:B------:R-:W2:Y:S01]  /*111f0*/  LDL.LU R16, [R1+0x4c] ;  /* 0x00004c0001107983 */ /* 0x000ea20000300800 */
[----:B------:R-:W-:Y:S01]  /*11200*/  LOP3.LUT P2, RZ, R8, 0xff, RZ, 0xc0, !PT ;  /* 0x000000ff08ff7812 */ /* 0x000fe2000784c0ff */
[----:B------:R-:W-:Y:S01]  /*11210*/  VIADD R10, R10, UR18 ;  /* 0x000000120a0a7c36 */ /* 0x000fe20008000000 */
[----:B------:R-:W-:Y:S01]  /*11220*/  ULDC.64 UR6, c[0x0][0x650] ;  /* 0x0001940000067ab9 */ /* 0x000fe20000000a00 */
[----:B------:R-:W3:Y:S01]  /*11230*/  LDL.LU R14, [R1+0x50] ;  /* 0x00005000010e7983 */ /* 0x000ee20000300800 */
[----:B------:R-:W-:Y:S01]  /*11240*/  IMAD.U32 R4, RZ, RZ, UR18 ;  /* 0x00000012ff047e24 */ /* 0x000fe2000f8e00ff */
[----:B------:R-:W-:Y:S01]  /*11250*/  BSSY B1, `(.L_x_292) ;  /* 0x0000070000017945 */ /* 0x000fe20003800000 */
[----:B------:R-:W-:Y:S01]  /*11260*/  SHF.R.U32.HI R0, RZ, 0x2, R10 ;  /* 0x00000002ff007819 */ /* 0x000fe2000001160a */
[----:B------:R-:W-:Y:S01]  /*11270*/  IMAD.MOV.U32 R5, RZ, RZ, -0x1 ;  /* 0xffffffffff057424 */ /* 0x000fe200078e00ff */
[----:B------:R-:W-:Y:S01]  /*11280*/  ISETP.GT.U32.AND P0, PT, R10, 0x3, PT ;  /* 0x000000030a00780c */ /* 0x000fe20003f04070 */
[----:B------:R-:W-:Y:S01]  /*11290*/  IMAD.MOV.U32 R12, RZ, RZ, -0x1 ;  /* 0xffffffffff0c7424 */ /* 0x000fe200078e00ff */
[----:B------:R-:W-:Y:S01]  /*112a0*/  LOP3.LUT R0, R0, 0x1, RZ, 0xc0, !PT ;  /* 0x0000000100007812 */ /* 0x000fe200078ec0ff */
[----:B------:R-:W-:Y:S01]  /*112b0*/  IMAD.MOV.U32 R6, RZ, RZ, -0x1 ;  /* 0xffffffffff067424 */ /* 0x000fe200078e00ff */
[----:B------:R-:W-:Y:S01]  /*112c0*/  ISETP.LT.U32.AND P0, PT, R4, 0x4, P0 ;  /* 0x000000040400780c */ /* 0x000fe20000701070 */
[----:B------:R-:W0:Y:S01]  /*112d0*/  @P2 S2R R3, SR_CgaCtaId ;  /* 0x0000000000032919 */ /* 0x000e220000008800 */
[----:B------:R-:W-:-:S02]  /*112e0*/  @P2 MOV R2, 0x400 ;  /* 0x0000040000022802 */ /* 0x000fc40000000f00 */
[----:B------:R-:W-:Y:S01]  /*112f0*/  ISETP.NE.U32.AND P1, PT, R0, 0x1, PT ;  /* 0x000000010000780c */ /* 0x000fe20003f25070 */
[----:B------:R-:W-:Y:S01]  /*11300*/  IMAD.U32 R0, RZ, RZ, UR18 ;  /* 0x00000012ff007e24 */ /* 0x000fe2000f8e00ff */
[----:B------:R-:W-:Y:S02]  /*11310*/  LOP3.LUT R10, R10, 0x3, RZ, 0xc0, !PT ;  /* 0x000000030a0a7812 */ /* 0x000fe400078ec0ff */
[----:B------:R-:W-:Y:S02]  /*11320*/  PRMT R8, RZ, 0x7610, R8 ;  /* 0x00007610ff087816 */ /* 0x000fe40000000008 */
[----:B------:R-:W-:Y:S02]  /*11330*/  ISETP.GT.U32.AND P1, PT, R0, 0x3, !P1 ;  /* 0x000000030000780c */ /* 0x000fe40004f24070 */
[----:B------:R-:W-:Y:S02]  /*11340*/  SEL R0, RZ, 0x1, !P0 ;  /* 0x00000001ff007807 */ /* 0x000fe40004000000 */
[----:B0-----:R-:W-:-:S04]  /*11350*/  @P2 LEA R2, R3, R2, 0x18 ;  /* 0x0000000203022211 */ /* 0x001fc800078ec0ff */
[----:B------:R0:W-:Y:S02]  /*11360*/  @P2 SYNCS.ARRIVE.TRANS64.A1T0 RZ, [R2+URZ+0x58], RZ ;  /* 0x000058ff02ff29a7 */ /* 0x0001e4000810003f */
[----:B0-----:R-:W-:-:S04]  /*11370*/  SEL R2, RZ, 0x1, !P1 ;  /* 0x00000001ff027807 */ /* 0x001fc80004800000 */
[--C-:B------:R-:W-:Y:S02]  /*11380*/  LOP3.LUT R11, R2, R11, R0.reuse, 0x96, !PT ;  /* 0x0000000b020b7212 */ /* 0x100fe400078e9600 */
[----:B------:R-:W-:Y:S02]  /*11390*/  PRMT R0, RZ, 0x7610, R0 ;  /* 0x00007610ff007816 */ /* 0x000fe40000000000 */
[----:B---3--:R-:W-:-:S04]  /*113a0*/  IADD3 R14, P2, R14, UR22, RZ ;  /* 0x000000160e0e7c10 */ /* 0x008fc8000ff5e0ff */
[----:B--2---:R-:W-:Y:S01]  /*113b0*/  IADD3.X R16, R16, UR13, RZ, P2, !PT ;  /* 0x0000000d10107c10 */ /* 0x004fe200097fe4ff */
[----:B------:R0:W-:Y:S01]  /*113c0*/  STL [R1+0x50], R14 ;  /* 0x0000500e01007387 */ /* 0x0001e20000100800 */
[----:B------:R-:W-:-:S03]  /*113d0*/  ISETP.GE.U32.AND P2, PT, R14, UR6, PT ;  /* 0x000000060e007c0c */ /* 0x000fc6000bf46070 */
[----:B------:R0:W-:Y:S01]  /*113e0*/  STL [R1+0x4c], R16 ;  /* 0x00004c1001007387 */ /* 0x0001e20000100800 */
[----:B------:R-:W-:-:S13]  /*113f0*/  ISETP.GE.U32.AND.EX P0, PT, R16, UR7, PT, P2 ;  /* 0x0000000710007c0c */ /* 0x000fda000bf06120 */
[----:B0-----:R-:W-:Y:S05]  /*11400*/  @P0 BRA `(.L_x_293) ;  /* 0x0000000400500947 */ /* 0x001fea0003800000 */
[----:B------:R-:W-:Y:S01]  /*11410*/  ULDC.64 UR6, c[0x0][0x628] ;  /* 0x00018a0000067ab9 */ /* 0x000fe20000000a00 */
[----:B------:R-:W0:Y:S01]  /*11420*/  S2R R12, SR_CTAID.X ;  /* 0x00000000000c7919 */ /* 0x000e220000002500 */
[----:B------:R-:W-:Y:S01]  /*11430*/  ISETP.NE.U32.AND P0, PT, RZ, UR6, PT ;  /* 0x00000006ff007c0c */ /* 0x000fe2000bf05070 */
[----:B------:R-:W-:Y:S01]  /*11440*/  ULDC UR9, c[0x0][0x630] ;  /* 0x00018c0000097ab9 */ /* 0x000fe20000000800 */
[----:B------:R-:W-:Y:S01]  /*11450*/  IMAD.MOV.U32 R2, RZ, RZ, R14 ;  /* 0x000000ffff027224 */ /* 0x000fe200078e000e */
[----:B------:R-:W1:Y:S01]  /*11460*/  S2R R0, SR_CTAID.Y ;  /* 0x0000000000007919 */ /* 0x000e620000002600 */
[----:B------:R-:W-:Y:S01]  /*11470*/  ISETP.NE.AND.EX P0, PT, RZ, UR7, PT, P0 ;  /* 0x00000007ff007c0c */ /* 0x000fe2000bf05300 */
[----:B------:R-:W-:-:S12]  /*11480*/  IMAD.MOV.U32 R3, RZ, RZ, R16 ;  /* 0x000000ffff037224 */ /* 0x000fd800078e0010 */
[----:B------:R-:W-:Y:S05]  /*11490*/  @!P0 BRA `(.L_x_294) ;  /* 0x0000000000288947 */ /* 0x000fea0003800000 */
[----:B------:R-:W-:Y:S02]  /*114a0*/  ULDC UR8, c[0x0][0x634] ;  /* 0x00018d0000087ab9 */ /* 0x000fe40000000800 */
[----:B------:R-:W-:-:S05]  /*114b0*/  IADD3 R7, P0, R14, UR8, RZ ;  /* 0x000000080e077c10 */ /* 0x000fca000ff1e0ff */
[----:B------:R-:W-:-:S04]  /*114c0*/  IMAD.X R13, RZ, RZ, R16, P0 ;  /* 0x000000ffff0d7224 */ /* 0x000fc800000e0610 */
[----:B------:R-:W-:-:S04]  /*114d0*/  IMAD.WIDE.U32 R4, R13, UR6, RZ ;  /* 0x000000060d047c25 */ /* 0x000fc8000f8e00ff */
[----:B------:R-:W-:-:S04]  /*114e0*/  IMAD.WIDE.U32 R4, P0, R7, UR7, R4 ;  /* 0x0000000707047c25 */ /* 0x000fc8000f800004 */
[----:B------:R-:W-:-:S04]  /*114f0*/  IMAD.WIDE.U32 R6, R7, UR6, RZ ;  /* 0x0000000607067c25 */ /* 0x000fc8000f8e00ff */
[----:B------:R-:W-:Y:S01]  /*11500*/  IMAD.X R3, RZ, RZ, RZ, P0 ;  /* 0x000000ffff037224 */ /* 0x000fe200000e06ff */
[----:B------:R-:W-:Y:S01]  /*11510*/  IADD3 RZ, P0, R7, R4, RZ ;  /* 0x0000000407ff7210 */ /* 0x000fe20007f1e0ff */
[----:B------:R-:W-:-:S04]  /*11520*/  IMAD.MOV.U32 R2, RZ, RZ, R5 ;  /* 0x000000ffff027224 */ /* 0x000fc800078e0005 */
[----:B------:R-:W-:-:S08]  /*11530*/  IMAD.WIDE.U32.X R2, R13, UR7, R2, P0 ;  /* 0x000000070d027c25 */ /* 0x000fd000080e0402 */
.L_x_294:
[--C-:B------:R-:W-:Y:S01]  /*11540*/  SHF.R.U64 R6, R2, UR9, R3.reuse ;  /* 0x0000000902067c19 */ /* 0x100fe20008001203 */
[----:B------:R-:W-:Y:S01]  /*11550*/  ULDC.64 UR6, c[0x0][0x620] ;  /* 0x0001880000067ab9 */ /* 0x000fe20000000a00 */
[----:B------:R-:W-:Y:S01]  /*11560*/  SHF.R.U32.HI R2, RZ, UR9, R3 ;  /* 0x00000009ff027c19 */ /* 0x000fe20008011603 */
[----:B------:R-:W-:Y:S01]  /*11570*/  IMAD.MOV.U32 R3, RZ, RZ, R16 ;  /* 0x000000ffff037224 */ /* 0x000fe200078e0010 */
[----:B------:R-:W-:Y:S01]  /*11580*/  IADD3 R5, P0, RZ, -R6, RZ ;  /* 0x80000006ff057210 */ /* 0x000fe20007f1e0ff */
[----:B------:R-:W2:Y:S01]  /*11590*/  LDC R19, c[0x0][0x144] ;  /* 0x00005100ff137b82 */ /* 0x000ea20000000800 */
[----:B0-----:R-:W-:Y:S01]  /*115a0*/  I2FP.F32.U32 R7, R12 ;  /* 0x0000000c00077245 */ /* 0x001fe20000201000 */
[----:B------:R-:W-:Y:S01]  /*115b0*/  ULDC.64 UR10, c[0x0][0x640] ;  /* 0x00019000000a7ab9 */ /* 0x000fe20000000a00 */
[----:B------:R-:W-:Y:S01]  /*115c0*/  ULDC UR8, c[0x0][0x608] ;  /* 0x0001820000087ab9 */ /* 0x000fe20000000800 */
[----:B------:R-:W-:Y:S01]  /*115d0*/  IMAD.X R2, RZ, RZ, ~R2, P0 ;  /* 0x000000ffff027224 */ /* 0x000fe200000e0e02 */
[----:B------:R-:W-:-:S03]  /*115e0*/  ISETP.NE.U32.AND P0, PT, RZ, UR10, PT ;  /* 0x0000000aff007c0c */ /* 0x000fc6000bf05070 */
[----:B------:R-:W-:Y:S01]  /*115f0*/  IMAD R4, R2, UR6, RZ ;  /* 0x0000000602047c24 */ /* 0x000fe2000f8e02ff */
[----:B------:R-:W0:Y:S01]  /*11600*/  LDC R15, c[0x0][0x148] ;  /* 0x00005200ff0f7b82 */ /* 0x000e220000000800 */
[----:B------:R-:W-:Y:S01]  /*11610*/  IMAD.MOV.U32 R2, RZ, RZ, R14 ;  /* 0x000000ffff027224 */ /* 0x000fe200078e000e */
[----:B------:R-:W-:-:S03]  /*11620*/  ISETP.NE.AND.EX P0, PT, RZ, UR11, PT, P0 ;  /* 0x0000000bff007c0c */ /* 0x000fc6000bf05300 */
[----:B------:R-:W-:Y:S01]  /*11630*/  IMAD.WIDE.U32 R2, R5, UR6, R2 ;  /* 0x0000000605027c25 */ /* 0x000fe2000f8e0002 */
[----:B------:R-:W-:-:S03]  /*11640*/  ULDC UR6, c[0x0][0x150] ;  /* 0x0000540000067ab9 */ /* 0x000fc60000000800 */
[----:B------:R-:W-:Y:S02]  /*11650*/  IMAD R5, R5, UR7, R4 ;  /* 0x0000000705057c24 */ /* 0x000fe4000f8e0204 */
[----:B------:R-:W-:Y:S01]  /*11660*/  FMUL R4, R7, UR6 ;  /* 0x0000000607047c20 */ /* 0x000fe20008400000 */
[----:B------:R-:W-:Y:S01]  /*11670*/  ULDC UR6, c[0x0][0x618] ;  /* 0x0001860000067ab9 */ /* 0x000fe20000000800 */
[----:B------:R-:W-:Y:S01]  /*11680*/  ULDC UR7, c[0x0][0x154] ;  /* 0x0000550000077ab9 */ /* 0x000fe20000000800 */
[----:B------:R-:W-:-:S03]  /*11690*/  IMAD.IADD R3, R3, 0x1, R5 ;  /* 0x0000000103037824 */ /* 0x000fc600078e0205 */
[----:B------:R-:W3:Y:S02]  /*116a0*/  F2I.U32.TRUNC.NTZ R4, R4 ;  /* 0x0000000400047305 */ /* 0x000ee4000020f000 */
[----:B------:R-:W-:Y:S02]  /*116b0*/  SHF.R.U64 R7, R2, UR6, R3 ;  /* 0x0000000602077c19 */ /* 0x000fe40008001203 */
[----:B-1----:R-:W-:-:S05]  /*116c0*/  I2FP.F32.U32 R2, R0 ;  /* 0x0000000000027245 */ /* 0x002fca0000201000 */
[----:B------:R-:W-:Y:S01]  /*116d0*/  FMUL R5, R2, UR7 ;  /* 0x0000000702057c20 */ /* 0x000fe20008400000 */
[----:B------:R-:W-:Y:S01]  /*116e0*/  SHF.R.U32.HI R2, RZ, UR6, R3 ;  /* 0x00000006ff027c19 */ /* 0x000fe20008011603 */
[----:B------:R-:W-:Y:S02]  /*116f0*/  ULDC UR6, c[0x0][0x658] ;  /* 0x0001960000067ab9 */ /* 0x000fe40000000800 */
[----:B------:R1:W4:Y:S01]  /*11700*/  F2I.U32.TRUNC.NTZ R16, R5 ;  /* 0x0000000500107305 */ /* 0x000322000020f000 */
[----:B------:R-:W-:Y:S01]  /*11710*/  SHF.R.U64 R14, R7, UR8, R2 ;  /* 0x00000008070e7c19 */ /* 0x000fe20008001202 */
[----:B---3--:R-:W-:Y:S01]  /*11720*/  IMAD.MOV R4, RZ, RZ, -R4 ;  /* 0x000000ffff047224 */ /* 0x008fe200078e0a04 */
[----:B------:R-:W-:-:S03]  /*11730*/  SHF.R.U32.HI R3, RZ, UR8, R2 ;  /* 0x00000008ff037c19 */ /* 0x000fc60008011602 */
[----:B--2---:R-:W-:Y:S01]  /*11740*/  IMAD R12, R19, R4, R12 ;  /* 0x00000004130c7224 */ /* 0x004fe200078e020c */
[--C-:B------:R-:W-:Y:S02]  /*11750*/  SHF.R.U64 R13, R14, UR6, R3.reuse ;  /* 0x000000060e0d7c19 */ /* 0x100fe40008001203 */
[----:B------:R-:W-:-:S03]  /*11760*/  SHF.R.U32.HI R17, RZ, UR6, R3 ;  /* 0x00000006ff117c19 */ /* 0x000fc60008011603 */
[----:B------:R-:W-:Y:S02]  /*11770*/  IMAD.MOV.U32 R2, RZ, RZ, R13 ;  /* 0x000000ffff027224 */ /* 0x000fe400078e000d */
[----:B------:R-:W-:Y:S01]  /*11780*/  IMAD.MOV.U32 R3, RZ, RZ, R17 ;  /* 0x000000ffff037224 */ /* 0x000fe200078e0011 */
[----:B01--4-:R-:W-:Y:S06]  /*11790*/  @!P0 BRA `(.L_x_295) ;  /* 0x0000000000288947 */ /* 0x013fec0003800000 */
[----:B------:R-:W-:Y:S02]  /*117a0*/  ULDC UR6, c[0x0][0x64c] ;  /* 0x0001930000067ab9 */ /* 0x000fe40000000800 */
[----:B------:R-:W-:-:S05]  /*117b0*/  IADD3 R3, P0, R13, UR6, RZ ;  /* 0x000000060d037c10 */ /* 0x000fca000ff1e0ff */
[----:B------:R-:W-:-:S04]  /*117c0*/  IMAD.X R17, RZ, RZ, R17, P0 ;  /* 0x000000ffff117224 */ /* 0x000fc800000e0611 */
[----:B------:R-:W-:-:S04]  /*117d0*/  IMAD.WIDE.U32 R4, R17, UR10, RZ ;  /* 0x0000000a11047c25 */ /* 0x000fc8000f8e00ff */
[----:B------:R-:W-:-:S04]  /*117e0*/  IMAD.WIDE.U32 R4, P0, R3, UR11, R4 ;  /* 0x0000000b03047c25 */ /* 0x000fc8000f800004 */
[----:B------:R-:W-:-:S04]  /*117f0*/  IMAD.WIDE.U32 R2, R3, UR10, RZ ;  /* 0x0000000a03027c25 */ /* 0x000fc8000f8e00ff */
[----:B------:R-:W-:Y:S01]  /*11800*/  IMAD.MOV.U32 R2, RZ, RZ, R5 ;  /* 0x000000ffff027224 */ /* 0x000fe200078e0005 */
[----:B------:R-:W-:Y:S01]  /*11810*/  IADD3 RZ, P1, R3, R4, RZ ;  /* 0x0000000403ff7210 */ /* 0x000fe20007f3e0ff */
[----:B------:R-:W-:-:S04]  /*11820*/  IMAD.X R3, RZ, RZ, RZ, P0 ;  /* 0x000000ffff037224 */ /* 0x000fc800000e06ff */
[----:B------:R-:W-:-:S08]  /*11830*/  IMAD.WIDE.U32.X R2, R17, UR11, R2, P1 ;  /* 0x0000000b11027c25 */ /* 0x000fd000088e0402 */
.L_x_295:
[----:B------:R-:W-:Y:S01]  /*11840*/  ULDC UR6, c[0x0][0x648] ;  /* 0x0001920000067ab9 */ /* 0x000fe20000000800 */
[----:B------:R-:W-:Y:S01]  /*11850*/  IMAD.MOV R16, RZ, RZ, -R16 ;  /* 0x000000ffff107224 */ /* 0x000fe200078e0a10 */
[----:B------:R-:W-:Y:S01]  /*11860*/  SHF.R.U64 R3, R2, UR6, R3 ;  /* 0x0000000602037c19 */ /* 0x000fe20008001203 */
[----:B------:R-:W-:Y:S01]  /*11870*/  ULDC UR6, c[0x0][0x638] ;  /* 0x00018e0000067ab9 */ /* 0x000fe20000000800 */
[----:B------:R-:W-:Y:S01]  /*11880*/  LOP3.LUT R14, R14, UR19, RZ, 0xc0, !PT ;  /* 0x000000130e0e7c12 */ /* 0x000fe2000f8ec0ff */
[----:B------:R-:W-:Y:S01]  /*11890*/  @P3 IMAD R12, R15, R16, R0 ;  /* 0x000000100f0c3224 */ /* 0x000fe200078e0200 */
[----:B------:R-:W-:Y:S01]  /*118a0*/  LOP3.LUT R2, R7, UR4, RZ, 0xc0, !PT ;  /* 0x0000000407027c12 */ /* 0x000fe2000f8ec0ff */
[----:B------:R-:W-:Y:S01]  /*118b0*/  IMAD.MOV R0, RZ, RZ, -R3 ;  /* 0x000000ffff007224 */ /* 0x000fe200078e0a03 */
[----:B------:R-:W-:Y:S01]  /*118c0*/  ULDC UR7, c[0x0][0x610] ;  /* 0x0001840000077ab9 */ /* 0x000fe20000000800 */
[----:B------:R-:W-:Y:S02]  /*118d0*/  IMAD R5, R3, UR5, R14 ;  /* 0x0000000503057c24 */ /* 0x000fe4000f8e020e */
[----:B------:R-:W-:Y:S01]  /*118e0*/  IMAD R13, R0, UR6, R13 ;  /* 0x00000006000d7c24 */ /* 0x000fe2000f8e020d */
[----:B------:R-:W-:Y:S01]  /*118f0*/  ULDC UR6, c[0x0][0x600] ;  /* 0x0001800000067ab9 */ /* 0x000fe20000000800 */
[----:B------:R-:W-:-:S02]  /*11900*/  IMAD R5, R5, UR7, R12 ;  /* 0x0000000705057c24 */ /* 0x000fc4000f8e020c */
[----:B------:R-:W-:Y:S02]  /*11910*/  IMAD R2, R13, UR6, R2 ;  /* 0x000000060d027c24 */ /* 0x000fe4000f8e0202 */
[----:B------:R-:W-:-:S03]  /*11920*/  IMAD.MOV.U32 R0, RZ, RZ, 0x1 ;  /* 0x00000001ff007424 */ /* 0x000fc600078e00ff */
[----:B------:R-:W-:Y:S02]  /*11930*/  SEL R12, R2, R5, !P3 ;  /* 0x00000005020c7207 */ /* 0x000fe40005800000 */
[----:B------:R-:W-:-:S07]  /*11940*/  SEL R5, R5, R2, !P3 ;  /* 0x0000000205057207 */ /* 0x000fce0005800000 */
.L_x_293:
[----:B------:R-:W-:Y:S05]  /*11950*/  BSYNC B1 ;  /* 0x0000000000017941 */ /* 0x000fea0003800000 */
.L_x_292:
[----:B------:R-:W-:-:S13]  /*11960*/  LOP3.LUT P0, RZ, R0, 0xff, RZ, 0xc0, !PT ;  /* 0x000000ff00ff7812 */ /* 0x000fda000780c0ff */
[----:B------:R-:W-:Y:S05]  /*11970*/  @P0 BRA `(.L_x_296) ;  /* 0xfffffff4001c0947 */ /* 0x000fea000383ffff */
[----:B------:R-:W-:Y:S05]  /*11980*/  BSYNC B0 ;  /* 0x0000000000007941 */ /* 0x000fea0003800000 */
.L_x_285:
[----:B------:R-:W-:-:S03]  /*11990*/  UMOV UR6, 0xffffffff ;  /* 0xffffffff00067882 */ /* 0x000fc60000000000 */
[----:B------:R-:W-:Y:S05]  /*119a0*/  BRA.DIV UR6, `(.L_x_297) ;  /* 0x0000000606307947 */ /* 0x000fea000b800000 */
[----:B------:R-:W-:-:S13]  /*119b0*/  ELECT P0, URZ, PT ;  /* 0x00000000003f782f */ /* 0x000fda0003800000 */
.L_x_311:
[----:B------:R-:W-:Y:S04]  /*119c0*/  BSSY B0, `(.L_x_298) ;  /* 0x000002e000007945 */ /* 0x000fe80003800000 */
[----:B------:R-:W-:Y:S05]  /*119d0*/  @!P0 BRA `(.L_x_299) ;  /* 0x0000000000b08947 */ /* 0x000fea0003800000 */
[----:B------:R-:W2:Y:S02]  /*119e0*/  LDL R0, [R1+0x44] ;  /* 0x0000440001007983 */ /* 0x000ea40000100800 */
[----:B--2---:R-:W-:-:S13]  /*119f0*/  R2UR UR6, R0 ;  /* 0x00000000000672ca */ /* 0x004fda00000e0000 */
[----:B------:R-:W-:-:S04]  /*11a00*/  ULOP3.LUT UR6, UR6, 0x2, URZ, 0xfc, !UPT ;  /* 0x0000000206067892 */ /* 0x000fc8000f8efc3f */
[----:B------:R-:W-:-:S06]  /*11a10*/  UISETP.NE.AND UP0, UPT, UR6, 0x3, UPT ;  /* 0x000000030600788c */ /* 0x000fcc000bf05270 */
[----:B------:R-:W-:-:S13]  /*11a20*/  PLOP3.LUT P0, PT, PT, PT, UP0, 0x80, 0x0 ;  /* 0x000000000000781c */ /* 0x000fda0003f0f008 */
[----:B------:R-:W-:Y:S05]  /*11a30*/  @!P0 BRA `(.L_x_300) ;  /* 0x0000000000048947 */ /* 0x000fea0003800000 */
[----:B------:R-:W-:Y:S01]  /*11a40*/  BPT.TRAP 0x1 ;  /* 0x000000040000795c */ /* 0x000fe20000300000 */
.L_x_300:
[----:B------:R-:W0:Y:S01]  /*11a50*/  S2R R3, SR_CgaCtaId ;  /* 0x0000000000037919 */ /* 0x000e220000008800 */
[----:B------:R-:W-:Y:S02]  /*11a60*/  MOV R0, 0x400 ;  /* 0x0000040000007802 */ /* 0x000fe40000000f00 */
[----:B------:R-:W-:Y:S02]  /*11a70*/  SHF.L.U32 R2, R11, 0x1f, RZ ;  /* 0x0000001f0b027819 */ /* 0x000fe400000006ff */
[----:B0-----:R-:W-:-:S05]  /*11a80*/  LEA R3, R3, R0, 0x18 ;  /* 0x0000000003037211 */ /* 0x001fca00078ec0ff */
[----:B------:R-:W-:-:S04]  /*11a90*/  VIADD R3, R3, 0x20 ;  /* 0x0000002003037836 */ /* 0x000fc80000000000 */
[C---:B------:R-:W-:Y:S02]  /*11aa0*/  IMAD R5, R10.reuse, 0x8, R3 ;  /* 0x000000080a057824 */ /* 0x040fe400078e0203 */
[----:B------:R-:W-:Y:S02]  /*11ab0*/  VIADD R10, R10, 0x1 ;  /* 0x000000010a0a7836 */ /* 0x000fe40000000000 */
[----:B------:R-:W0:Y:S03]  /*11ac0*/  SYNCS.PHASECHK.TRANS64.TRYWAIT P0, [R5+URZ], R2 ;  /* 0x00000002050075a7 */ /* 0x000e26000800017f */
[----:B------:R-:W-:-:S04]  /*11ad0*/  ISETP.NE.AND P1, PT, R10, 0x4, PT ;  /* 0x000000040a00780c */ /* 0x000fc80003f25270 */
[----:B------:R-:W-:Y:S02]  /*11ae0*/  SEL R0, RZ, 0x1, P1 ;  /* 0x00000001ff007807 */ /* 0x000fe40000800000 */
[----:B------:R-:W-:Y:S02]  /*11af0*/  SEL R10, R10, RZ, P1 ;  /* 0x000000ff0a0a7207 */ /* 0x000fe40000800000 */
[----:B------:R-:W-:-:S03]  /*11b00*/  LOP3.LUT R11, R11, R0, RZ, 0x3c, !PT ;  /* 0x000000000b0b7212 */ /* 0x000fc600078e3cff */
[----:B------:R-:W-:Y:S01]  /*11b10*/  IMAD R7, R10, 0x8, R3 ;  /* 0x000000080a077824 */ /* 0x000fe200078e0203 */
[----:B------:R-:W-:Y:S01]  /*11b20*/  SHF.L.U32 R4, R11, 0x1f, RZ ;  /* 0x0000001f0b047819 */ /* 0x000fe200000006ff */
[----:B0-----:R-:W-:Y:S06]  /*11b30*/  @!P0 BRA `(.L_x_301) ;  /* 0x0000000000ec8947 */ /* 0x001fec0003800000 */
.L_x_312:
[----:B------:R-:W1:Y:S01]  /*11b40*/  SYNCS.PHASECHK.TRANS64.TRYWAIT P0, [R7+URZ], R4 ;  /* 0x00000004070075a7 */ /* 0x000e62000800017f */
[----:B------:R-:W-:-:S05]  /*11b50*/  VIADD R0, R10, 0x1 ;  /* 0x000000010a007836 */ /* 0x000fca0000000000 */
[----:B------:R-:W-:-:S04]  /*11b60*/  ISETP.NE.AND P1, PT, R0, 0x4, PT ;  /* 0x000000040000780c */ /* 0x000fc80003f25270 */
[----:B0-----:R-:W-:Y:S02]  /*11b70*/  SEL R2, RZ, 0x1, P1 ;  /* 0x00000001ff027807 */ /* 0x001fe40000800000 */
[----:B------:R-:W-:Y:S02]  /*11b80*/  SEL R0, R0, RZ, P1 ;  /* 0x000000ff00007207 */ /* 0x000fe40000800000 */
[----:B------:R-:W-:-:S03]  /*11b90*/  LOP3.LUT R11, R11, R2, RZ, 0x3c, !PT ;  /* 0x000000020b0b7212 */ /* 0x000fc600078e3cff */
[----:B------:R-:W-:Y:S01]  /*11ba0*/  IMAD R6, R0, 0x8, R3 ;  /* 0x0000000800067824 */ /* 0x000fe200078e0203 */
[----:B------:R-:W-:Y:S01]  /*11bb0*/  SHF.L.U32 R5, R11, 0x1f, RZ ;  /* 0x0000001f0b057819 */ /* 0x000fe200000006ff */
[----:B-1----:R-:W-:Y:S06]  /*11bc0*/  @!P0 BRA `(.L_x_302) ;  /* 0x0000000000dc8947 */ /* 0x002fec0003800000 */
.L_x_313:
[----:B------:R-:W1:Y:S01]  /*11bd0*/  SYNCS.PHASECHK.TRANS64.TRYWAIT P0, [R6+URZ], R5 ;  /* 0x00000005060075a7 */ /* 0x000e62000800017f */
[----:B------:R-:W-:-:S05]  /*11be0*/  VIADD R0, R0, 0x1 ;  /* 0x0000000100007836 */ /* 0x000fca0000000000 */
[----:B------:R-:W-:-:S04]  /*11bf0*/  ISETP.NE.AND P1, PT, R0, 0x4, PT ;  /* 0x000000040000780c */ /* 0x000fc80003f25270 */
[----:B------:R-:W-:Y:S02]  /*11c00*/  SEL R2, RZ, 0x1, P1 ;  /* 0x00000001ff027807 */ /* 0x000fe40000800000 */
[----:B------:R-:W-:Y:S02]  /*11c10*/  SEL R0, R0, RZ, P1 ;  /* 0x000000ff00007207 */ /* 0x000fe40000800000 */
[----:B------:R-:W-:Y:S01]  /*11c20*/  LOP3.LUT R2, R11, R2, RZ, 0x3c, !PT ;  /* 0x000000020b027212 */ /* 0x000fe200078e3cff */
[----:B-1----:R-:W-:Y:S06]  /*11c30*/  @!P0 BRA `(.L_x_303) ;  /* 0x0000000000d48947 */ /* 0x002fec0003800000 */
.L_x_314:
[----:B------:R-:W-:Y:S01]  /*11c40*/  IMAD R3, R0, 0x8, R3 ;  /* 0x0000000800037824 */ /* 0x000fe200078e0203 */
[----:B------:R-:W-:-:S07]  /*11c50*/  SHF.L.U32 R0, R2, 0x1f, RZ ;  /* 0x0000001f02007819 */ /* 0x000fce00000006ff */
.L_x_304:
[----:B--2---:R2:W3:Y:S02]  /*11c60*/  SYNCS.PHASECHK.TRANS64.TRYWAIT P0, [R3+URZ], R0 ;  /* 0x00000000030075a7 */ /* 0x0044e4000800017f */
[----:B---3--:R-:W-:Y:S05]  /*11c70*/  @!P0 NANOSLEEP.SYNCS 0x989680 ;  /* 0x009896800000895d */ /* 0x008fea0003900000 */
[----:B------:R-:W3:Y:S02]  /*11c80*/  @!P0 SYNCS.PHASECHK.TRANS64 P0, [R3+URZ], R0 ;  /* 0x00000000030085a7 */ /* 0x000ee4000800007f */
[----:B---3--:R-:W-:Y:S05]  /*11c90*/  @!P0 BRA `(.L_x_304) ;  /* 0xfffffffc00f08947 */ /* 0x008fea000383ffff */
.L_x_299:
[----:B------:R-:W-:Y:S05]  /*11ca0*/  BSYNC B0 ;  /* 0x0000000000007941 */ /* 0x000fea0003800000 */
.L_x_298:
[----:B------:R-:W-:Y:S05]  /*11cb0*/  EXIT ;  /* 0x000000000000794d */ /* 0x000fea0003800000 */
.L_x_21:
[----:B--2---:R-:W-:-:S04]  /*11cc0*/  IMAD.U32 R3, RZ, RZ, UR6 ;  /* 0x00000006ff037e24 */ /* 0x004fc8000f8e00ff */
[----:B------:R2:W4:Y:S03]  /*11cd0*/  SYNCS.PHASECHK.TRANS64.TRYWAIT P0, [R3+URZ], R0 ;  /* 0x00000000030075a7 */ /* 0x000526000800017f */
[----:B----4-:R-:W-:Y:S05]  /*11ce0*/  @!P0 NANOSLEEP.SYNCS 0x989680 ;  /* 0x009896800000895d */ /* 0x010fea0003900000 */
[----:B------:R-:W4:Y:S02]  /*11cf0*/  @!P0 SYNCS.PHASECHK.TRANS64 P0, [R3+URZ], R0 ;  /* 0x00000000030085a7 */ /* 0x000f24000800007f */
[----:B----4-:R-:W-:Y:S05]  /*11d00*/  @!P0 BRA `(.L_x_21) ;  /* 0xfffffffc00ec8947 */ /* 0x010fea000383ffff */
[----:B------:R-:W-:Y:S05]  /*11d10*/  BRA `(.L_x_20) ;  /* 0xffffff0000787947 */ /* 0x000fea000383ffff */
.L_x_27:
[----:B-----5:R4:W-:Y:S02]  /*11d20*/  STL [R1+0x68], R0 ;  /* 0x0000680001007387 */ /* 0x0209e40000100800 */
[----:B----4-:R-:W-:-:S04]  /*11d30*/  IMAD.U32 R0, RZ, RZ, UR9 ;  /* 0x00000009ff007e24 */ /* 0x010fc8000f8e00ff */
[----:B------:R4:W0:Y:S03]  /*11d40*/  SYNCS.PHASECHK.TRANS64.TRYWAIT P0, [R0+URZ], R229 ;  /* 0x000000e5000075a7 */ /* 0x000826000800017f */
[----:B0-----:R-:W-:Y:S05]  /*11d50*/  @!P0 NANOSLEEP.SYNCS 0x989680 ;  /* 0x009896800000895d */ /* 0x001fea0003900000 */
[----:B------:R4:W0:Y:S02]  /*11d60*/  @!P0 SYNCS.PHASECHK.TRANS64 P0, [R0+URZ], R229 ;  /* 0x000000e5000085a7 */ /* 0x000824000800007f */
[----:B----4-:R4:W5:Y:S02]  /*11d70*/  LDL.LU R0, [R1+0x68] ;  /* 0x0000680001007983 */ /* 0x0109640000300800 */
[----:B0---4-:R-:W-:Y:S05]  /*11d80*/  @!P0 BRA `(.L_x_27) ;  /* 0xfffffffc00e48947 */ /* 0x011fea000383ffff */
[----:B------:R-:W-:Y:S05]  /*11d90*/  BRA `(.L_x_26) ;  /* 0xffffff2000c87947 */ /* 0x000fea000383ffff */
.L_x_286:
[----:B------:R-:W-:Y:S01]  /*11da0*/  BSSY B1, `(.L_x_305) ;  /* 0x0000006000017945 */ /* 0x000fe20003800000 */
[----:B------:R-:W-:-:S07]  /*11db0*/  IMAD.MOV.U32 R0, RZ, RZ, -0x1 ;  /* 0xffffffffff007424 */ /* 0x000fce00078e00ff */
[----:B------:R-:W-:Y:S05]  /*11dc0*/  WARPSYNC.COLLECTIVE R0, `(.L_x_306) ;  /* 0x00000000000c7348 */ /* 0x000fea0003c00000 */
[----:B------:R-:W-:Y:S02]  /*11dd0*/  ELECT P0, UR62, PT ;  /* 0x00000000003e782f */ /* 0x000fe40003800000 */
[----:B------:R-:W-:Y:S01]  /*11de0*/  MOV R0, UR62 ;  /* 0x0000003e00007c02 */ /* 0x000fe20008000f00 */
[----:B------:R-:W-:Y:S10]  /*11df0*/  ENDCOLLECTIVE ;  /* 0x000000000000791b */ /* 0x000ff40003800000 */
.L_x_306:
[----:B------:R-:W-:Y:S05]  /*11e00*/  BSYNC B1 ;  /* 0x0000000000017941 */ /* 0x000fea0003800000 */
.L_x_305:
[----:B------:R-:W-:Y:S05]  /*11e10*/  BRA `(.L_x_307) ;  /* 0xfffffff000007947 */ /* 0x000fea000383ffff */
.L_x_289:
[----:B0-----:R0:W2:Y:S02]  /*11e20*/  SYNCS.PHASECHK.TRANS64.TRYWAIT P0, [R14+URZ+0x20], R3 ;  /* 0x000020030e0075a7 */ /* 0x0010a4000800017f */
[----:B--2---:R-:W-:Y:S05]  /*11e30*/  @!P0 NANOSLEEP.SYNCS 0x989680 ;  /* 0x009896800000895d */ /* 0x004fea0003900000 */
[----:B------:R-:W2:Y:S02]  /*11e40*/  @!P0 SYNCS.PHASECHK.TRANS64 P0, [R14+URZ+0x20], R3 ;  /* 0x000020030e0085a7 */ /* 0x000ea4000800007f */
[----:B--2---:R-:W-:Y:S05]  /*11e50*/  @!P0 BRA `(.L_x_289) ;  /* 0xfffffffc00f08947 */ /* 0x004fea000383ffff */
[----:B------:R-:W-:Y:S05]  /*11e60*/  BRA `(.L_x_308) ;  /* 0xfffffff000407947 */ /* 0x000fea000383ffff */
.L_x_297:
[----:B------:R-:W-:Y:S01]  /*11e70*/  BSSY B0, `(.L_x_309) ;  /* 0x0000006000007945 */ /* 0x000fe20003800000 */
[----:B------:R-:W-:-:S07]  /*11e80*/  IMAD.MOV.U32 R0, RZ, RZ, -0x1 ;  /* 0xffffffffff007424 */ /* 0x000fce00078e00ff */
[----:B------:R-:W-:Y:S05]  /*11e90*/  WARPSYNC.COLLECTIVE R0, `(.L_x_310) ;  /* 0x00000000000c7348 */ /* 0x000fea0003c00000 */
[----:B------:R-:W-:Y:S02]  /*11ea0*/  ELECT P0, UR62, PT ;  /* 0x00000000003e782f */ /* 0x000fe40003800000 */
[----:B------:R-:W-:Y:S01]  /*11eb0*/  MOV R0, UR62 ;  /* 0x0000003e00007c02 */ /* 0x000fe20008000f00 */
[----:B------:R-:W-:Y:S10]  /*11ec0*/  ENDCOLLECTIVE ;  /* 0x000000000000791b */ /* 0x000ff40003800000 */
.L_x_310:
[----:B------:R-:W-:Y:S05]  /*11ed0*/  BSYNC B0 ;  /* 0x0000000000007941 */ /* 0x000fea0003800000 */
.L_x_309:
[----:B------:R-:W-:Y:S05]  /*11ee0*/  BRA `(.L_x_311) ;  /* 0xfffffff800b47947 */ /* 0x000fea000383ffff */
.L_x_301:
[----:B0-----:R0:W1:Y:S02]  /*11ef0*/  SYNCS.PHASECHK.TRANS64.TRYWAIT P0, [R5+URZ], R2 ;  /* 0x00000002050075a7 */ /* 0x001064000800017f */
[----:B-1----:R-:W-:Y:S05]  /*11f00*/  @!P0 NANOSLEEP.SYNCS 0x989680 ;  /* 0x009896800000895d */ /* 0x002fea0003900000 */
[----:B------:R-:W1:Y:S02]  /*11f10*/  @!P0 SYNCS.PHASECHK.TRANS64 P0, [R5+URZ], R2 ;  /* 0x00000002050085a7 */ /* 0x000e64000800007f */
[----:B-1----:R-:W-:Y:S05]  /*11f20*/  @!P0 BRA `(.L_x_301) ;  /* 0xfffffffc00f08947 */ /* 0x002fea000383ffff */
[----:B------:R-:W-:Y:S05]  /*11f30*/  BRA `(.L_x_312) ;  /* 0xfffffffc00007947 */ /* 0x000fea000383ffff */
.L_x_302:
[----:B0-----:R0:W1:Y:S02]  /*11f40*/  SYNCS.PHASECHK.TRANS64.TRYWAIT P0, [R7+URZ], R4 ;  /* 0x00000004070075a7 */ /* 0x001064000800017f */
[----:B-1----:R-:W-:Y:S05]  /*11f50*/  @!P0 NANOSLEEP.SYNCS 0x989680 ;  /* 0x009896800000895d */ /* 0x002fea0003900000 */
[----:B------:R-:W1:Y:S02]  /*11f60*/  @!P0 SYNCS.PHASECHK.TRANS64 P0, [R7+URZ], R4 ;  /* 0x00000004070085a7 */ /* 0x000e64000800007f */
[----:B-1----:R-:W-:Y:S05]  /*11f70*/  @!P0 BRA `(.L_x_302) ;  /* 0xfffffffc00f08947 */ /* 0x002fea000383ffff */
[----:B------:R-:W-:Y:S05]  /*11f80*/  BRA `(.L_x_313) ;  /* 0xfffffffc00107947 */ /* 0x000fea000383ffff */
.L_x_303:
[----:B-1----:R1:W2:Y:S02]  /*11f90*/  SYNCS.PHASECHK.TRANS64.TRYWAIT P0, [R6+URZ], R5 ;  /* 0x00000005060075a7 */ /* 0x0022a4000800017f */
[----:B--2---:R-:W-:Y:S05]  /*11fa0*/  @!P0 NANOSLEEP.SYNCS 0x989680 ;  /* 0x009896800000895d */ /* 0x004fea0003900000 */
[----:B------:R-:W2:Y:S02]  /*11fb0*/  @!P0 SYNCS.PHASECHK.TRANS64 P0, [R6+URZ], R5 ;  /* 0x00000005060085a7 */ /* 0x000ea4000800007f */
[----:B--2---:R-:W-:Y:S05]  /*11fc0*/  @!P0 BRA `(.L_x_303) ;  /* 0xfffffffc00f08947 */ /* 0x004fea000383ffff */
[----:B------:R-:W-:Y:S05]  /*11fd0*/  BRA `(.L_x_314) ;  /* 0xfffffffc00187947 */ /* 0x000fea000383ffff */
.L_x_315:
[----:B------:R-:W-:-:S00]  /*11fe0*/  BRA `(.L_x_315) ;  /* 0xfffffffc00fc7947 */ /* 0x000fc0000383ffff */
[----:B------:R-:W-:-:S00]  /*11ff0*/  NOP ;  /* 0x0000000000007918 */ /* 0x000fc00000000000 */
        /* <DEDUP_REMOVED lines=8> */
.L_x_316:


//--------------------- .nv.shared._ZN7cutlass13device_kernelINS_4gemm6kernel13GemmUniversalIN4cute5tupleIJiiiiEEENS1_10collective13CollectiveMmaINS1_37MainloopSm90TmaGmmaWarpSpecializedFP8ILi4ENS5_IJNS4_1CILi2EEENSA_ILi1EEESC_EEENS1_35KernelTmaWarpSpecializedCooperativeEEENS5_IJNSA_ILi128EEENSA_ILi240EEESG_EEENS_12float_e4m3_tENS5_IJlSC_lEEESJ_SK_NS4_8TiledMMAINS4_8MMA_AtomIJNS4_4SM904GMMA30MMA_64x16x32_F32E4M3E4M3_SS_TNILNSO_7ScaleInE1ELSQ_1EEEEEENS4_6LayoutISD_NS5_IJSC_NSA_ILi0EEESU_EEEEENS5_IJNS4_10UnderscoreESX_SX_EEEEENS4_13SM90_TMA_LOADENS4_14ComposedLayoutINS4_7SwizzleILi3ELi4ELi3EEENS4_18smem_ptr_flag_bitsILi8EEENST_INS5_IJNSA_ILi8EEESG_EEENS5_IJSG_SC_EEEEEEEvNS4_8identityENS4_23SM90_TMA_LOAD_MULTICASTES1A_vS1B_EENS_8epilogue10collective6detail29Sm90TmaWarpSpecializedAdapterINS1F_15DefaultEpilogueISJ_SK_SK_NS1E_6thread17LinearCombinationISJ_Li1EffLNS1J_9ScaleType4KindE0ELNS_15FloatRoundStyleE2ESJ_EENS1_15EpilogueDefaultEEEEEvvEEEEvNT_6ParamsE --------------------------
	.section	.nv.shared._ZN7cutlass13device_kernelINS_4gemm6kernel13GemmUniversalIN4cute5tupleIJiiiiEEENS1_10collective13CollectiveMmaINS1_37MainloopSm90TmaGmmaWarpSpecializedFP8ILi4ENS5_IJNS4_1CILi2EEENSA_ILi1EEESC_EEENS1_35KernelTmaWarpSpecializedCooperativeEEENS5_IJNSA_ILi128EEENSA_ILi240EEESG_EEENS_12float_e4m3_tENS5_IJlSC_lEEESJ_SK_NS4_8TiledMMAINS4_8MMA_AtomIJNS4_4SM904GMMA30MMA_64x16x32_F32E4M3E4M3_SS_TNILNSO_7ScaleInE1ELSQ_1EEEEEENS4_6LayoutISD_NS5_IJSC_NSA_ILi0EEESU_EEEEENS5_IJNS4_10UnderscoreESX_SX_EEEEENS4_13SM90_TMA_LOADENS4_14ComposedLayoutINS4_7SwizzleILi3ELi4ELi3EEENS4_18smem_ptr_flag_bitsILi8EEENST_INS5_IJNSA_ILi8EEESG_EEENS5_IJSG_SC_EEEEEEEvNS4_8identityENS4_23SM90_TMA_LOAD_MULTICASTES1A_vS1B_EENS_8epilogue10collective6detail29Sm90TmaWarpSpecializedAdapterINS1F_15DefaultEpilogueISJ_SK_SK_NS1E_6thread17LinearCombinationISJ_Li1EffLNS1J_9ScaleType4KindE0ELNS_15FloatRoundStyleE2ESJ_EENS1_15EpilogueDefaultEEEEEvvEEEEvNT_6ParamsE,"aw",@nobits
	.sectionflags	@""
	.align	16
	.zero		1024


//--------------------- .nv.shared.reserved.0     --------------------------
	.section	.nv.shared.reserved.0,"aw",@nobits
	.weak		__nv_reservedSMEM_offset_0_alias
	.size		__nv_reservedSMEM_offset_0_alias, 0, 0
	.other		__nv_reservedSMEM_offset_0_alias,@"STO_CUDA_RESERVED_SHARED STV_DEFAULT"
__nv_reservedSMEM_offset_0_alias:
	.zero		0


//--------------------- .nv.global                --------------------------
	.section	.nv.global,"aw",@nobits
.nv.global:
	.type		_ZN40_INTERNAL_1f502aee_4_k_cu_33d2a0a3_166384cute1_E,@object
	.size		_ZN40_INTERNAL_1f502aee_4_k_cu_33d2a0a3_166384cute1_E,(_ZN40_INTERNAL_1f502aee_4_k_cu_33d2a0a3_166384cuda3std3__45__cpo6cbeginE - _ZN40_INTERNAL_1f502aee_4_k_cu_33d2a0a3_166384cute1_E)
_ZN40_INTERNAL_1f502aee_4_k_cu_33d2a0a3_166384cute1_E:
	.zero		1
	.type		_ZN40_INTERNAL_1f502aee_4_k_cu_33d2a0a3_166384cuda3std3__45__cpo6cbeginE,@object
	.size		_ZN40_INTERNAL_1f502aee_4_k_cu_33d2a0a3_166384cuda3std3__45__cpo6cbeginE,(_ZN40_INTERNAL_1f502aee_4_k_cu_33d2a0a3_166384cuda3std3__48in_placeE - _ZN40_INTERNAL_1f502aee_4_k_cu_33d2a0a3_166384cuda3std3__45__cpo6cbeginE)
_ZN40_INTERNAL_1f502aee_4_k_cu_33d2a0a3_166384cuda3std3__45__cpo6cbeginE:
	.zero		1
	.type		_ZN40_INTERNAL_1f502aee_4_k_cu_33d2a0a3_166384cuda3std3__48in_placeE,@object
	.size		_ZN40_INTERNAL_1f502aee_4_k_cu_33d2a0a3_166384cuda3std3__48in_placeE,(_ZN40_INTERNAL_1f502aee_4_k_cu_33d2a0a3_166384cuda3std6ranges3__45__cpo9iter_moveE - _ZN40_INTERNAL_1f502aee_4_k_cu_33d2a0a3_166384cuda3std3__48in_placeE)
_ZN40_INTERNAL_1f502aee_4_k_cu_33d2a0a3_166384cuda3std3__48in_placeE:
	.zero		1
	.type		_ZN40_INTERNAL_1f502aee_4_k_cu_33d2a0a3_166384cuda3std6ranges3__45__cpo9iter_moveE,@object
	.size		_ZN40_INTERNAL_1f502aee_4_k_cu_33d2a0a3_166384cuda3std6ranges3__45__cpo9iter_moveE,(_ZN40_INTERNAL_1f502aee_4_k_cu_33d2a0a3_166384cuda3std3__45__cpo5beginE - _ZN40_INTERNAL_1f502aee_4_k_cu_33d2a0a3_166384cuda3std6ranges3__45__cpo9iter_moveE)
_ZN40_INTERNAL_1f502aee_4_k_cu_33d2a0a3_166384cuda3std6ranges3__45__cpo9iter_moveE:
	.zero		1
	.type		_ZN40_INTERNAL_1f502aee_4_k_cu_33d2a0a3_166384cuda3std3__45__cpo5beginE,@object
	.size		_ZN40_INTERNAL_1f502aee_4_k_cu_33d2a0a3_166384cuda3std3__45__cpo5beginE,(_ZN40_INTERNAL_1f502aee_4_k_cu_33d2a0a3_166384cuda3std3__442_GLOBAL__N__1f502aee_4_k_cu_33d2a0a3_166386ignoreE - _ZN40_INTERNAL_1f502aee_4_k_cu_33d2a0a3_166384cuda3std3__45__cpo5beginE)
_ZN40_INTERNAL_1f502aee_4_k_cu_33d2a0a3_166384cuda3std3__45__cpo5beginE:
	.zero		1
	.type		_ZN40_INTERNAL_1f502aee_4_k_cu_33d2a0a3_166384cuda3std3__442_GLOBAL__N__1f502aee_4_k_cu_33d2a0a3_166386ignoreE,@object
	.size		_ZN40_INTERNAL_1f502aee_4_k_cu_33d2a0a3_166384cuda3std3__442_GLOBAL__N__1f502aee_4_k_cu_33d2a0a3_166386ignoreE,(_ZN40_INTERNAL_1f502aee_4_k_cu_33d2a0a3_166384cute7productE - _ZN40_INTERNAL_1f502aee_4_k_cu_33d2a0a3_166384cuda3std3__442_GLOBAL__N__1f502aee_4_k_cu_33d2a0a3_166386ignoreE)
_ZN40_INTERNAL_1f502aee_4_k_cu_33d2a0a3_166384cuda3std3__442_GLOBAL__N__1f502aee_4_k_cu_33d2a0a3_166386ignoreE:
	.zero		1
	.type		_ZN40_INTERNAL_1f502aee_4_k_cu_33d2a0a3_166384cute7productE,@object
	.size		_ZN40_INTERNAL_1f502aee_4_k_cu_33d2a0a3_166384cute7productE,(_ZN40_INTERNAL_1f502aee_4_k_cu_33d2a0a3_166384cuda3std3__45__cpo3endE - _ZN40_INTERNAL_1f502aee_4_k_cu_33d2a0a3_166384cute7productE)
_ZN40_INTERNAL_1f502aee_4_k_cu_33d2a0a3_166384cute7productE:
	.zero		1
	.type		_ZN40_INTERNAL_1f502aee_4_k_cu_33d2a0a3_166384cuda3std3__45__cpo3endE,@object
	.size		_ZN40_INTERNAL_1f502aee_4_k_cu_33d2a0a3_166384cuda3std3__45__cpo3endE,(_ZN40_INTERNAL_1f502aee_4_k_cu_33d2a0a3_166384cuda3std3__419piecewise_constructE - _ZN40_INTERNAL_1f502aee_4_k_cu_33d2a0a3_166384cuda3std3__45__cpo3endE)
_ZN40_INTERNAL_1f502aee_4_k_cu_33d2a0a3_166384cuda3std3__45__cpo3endE:
	.zero		1
	.type		_ZN40_INTERNAL_1f502aee_4_k_cu_33d2a0a3_166384cuda3std3__419piecewise_constructE,@object
	.size		_ZN40_INTERNAL_1f502aee_4_k_cu_33d2a0a3_166384cuda3std3__419piecewise_constructE,(_ZN40_INTERNAL_1f502aee_4_k_cu_33d2a0a3_166384cuda3std3__45__cpo4cendE - _ZN40_INTERNAL_1f502aee_4_k_cu_33d2a0a3_166384cuda3std3__419piecewise_constructE)
_ZN40_INTERNAL_1f502aee_4_k_cu_33d2a0a3_166384cuda3std3__419piecewise_constructE:
	.zero		1
	.type		_ZN40_INTERNAL_1f502aee_4_k_cu_33d2a0a3_166384cuda3std3__45__cpo4cendE,@object
	.size		_ZN40_INTERNAL_1f502aee_4_k_cu_33d2a0a3_166384cuda3std3__45__cpo4cendE,(_ZN40_INTERNAL_1f502aee_4_k_cu_33d2a0a3_166384cuda3std6ranges3__45__cpo4swapE - _ZN40_INTERNAL_1f502aee_4_k_cu_33d2a0a3_166384cuda3std3__45__cpo4cendE)
_ZN40_INTERNAL_1f502aee_4_k_cu_33d2a0a3_166384cuda3std3__45__cpo4cendE:
	.zero		1
	.type		_ZN40_INTERNAL_1f502aee_4_k_cu_33d2a0a3_166384cuda3std6ranges3__45__cpo4swapE,@object
	.size		_ZN40_INTERNAL_1f502aee_4_k_cu_33d2a0a3_166384cuda3std6ranges3__45__cpo4swapE,(.L_7 - _ZN40_INTERNAL_1f502aee_4_k_cu_33d2a0a3_166384cuda3std6ranges3__45__cpo4swapE)
_ZN40_INTERNAL_1f502aee_4_k_cu_33d2a0a3_166384cuda3std6ranges3__45__cpo4swapE:
	.zero		1
.L_7:


//--------------------- .nv.constant0._ZN7cutlass13device_kernelINS_4gemm6kernel13GemmUniversalIN4cute5tupleIJiiiiEEENS1_10collective13CollectiveMmaINS1_37MainloopSm90TmaGmmaWarpSpecializedFP8ILi4ENS5_IJNS4_1CILi2EEENSA_ILi1EEESC_EEENS1_35KernelTmaWarpSpecializedCooperativeEEENS5_IJNSA_ILi128EEENSA_ILi240EEESG_EEENS_12float_e4m3_tENS5_IJlSC_lEEESJ_SK_NS4_8TiledMMAINS4_8MMA_AtomIJNS4_4SM904GMMA30MMA_64x16x32_F32E4M3E4M3_SS_TNILNSO_7ScaleInE1ELSQ_1EEEEEENS4_6LayoutISD_NS5_IJSC_NSA_ILi0EEESU_EEEEENS5_IJNS4_10UnderscoreESX_SX_EEEEENS4_13SM90_TMA_LOADENS4_14ComposedLayoutINS4_7SwizzleILi3ELi4ELi3EEENS4_18smem_ptr_flag_bitsILi8EEENST_INS5_IJNSA_ILi8EEESG_EEENS5_IJSG_SC_EEEEEEEvNS4_8identityENS4_23SM90_TMA_LOAD_MULTICASTES1A_vS1B_EENS_8epilogue10collective6detail29Sm90TmaWarpSpecializedAdapterINS1F_15DefaultEpilogueISJ_SK_SK_NS1E_6thread17LinearCombinationISJ_Li1EffLNS1J_9ScaleType4KindE0ELNS_15FloatRoundStyleE2ESJ_EENS1_15EpilogueDefaultEEEEEvvEEEEvNT_6ParamsE --------------------------
	.section	.nv.constant0._ZN7cutlass13device_kernelINS_4gemm6kernel13GemmUniversalIN4cute5tupleIJiiiiEEENS1_10collective13CollectiveMmaINS1_37MainloopSm90TmaGmmaWarpSpecializedFP8ILi4ENS5_IJNS4_1CILi2EEENSA_ILi1EEESC_EEENS1_35KernelTmaWarpSpecializedCooperativeEEENS5_IJNSA_ILi128EEENSA_ILi240EEESG_EEENS_12float_e4m3_tENS5_IJlSC_lEEESJ_SK_NS4_8TiledMMAINS4_8MMA_AtomIJNS4_4SM904GMMA30MMA_64x16x32_F32E4M3E4M3_SS_TNILNSO_7ScaleInE1ELSQ_1EEEEEENS4_6LayoutISD_NS5_IJSC_NSA_ILi0EEESU_EEEEENS5_IJNS4_10UnderscoreESX_SX_EEEEENS4_13SM90_TMA_LOADENS4_14ComposedLayoutINS4_7SwizzleILi3ELi4ELi3EEENS4_18smem_ptr_flag_bitsILi8EEENST_INS5_IJNSA_ILi8EEESG_EEENS5_IJSG_SC_EEEEEEEvNS4_8identityENS4_23SM90_TMA_LOAD_MULTICASTES1A_vS1B_EENS_8epilogue10collective6detail29Sm90TmaWarpSpecializedAdapterINS1F_15DefaultEpilogueISJ_SK_SK_NS1E_6thread17LinearCombinationISJ_Li1EffLNS1J_9ScaleType4KindE0ELNS_15FloatRoundStyleE2ESJ_EENS1_15EpilogueDefaultEEEEEvvEEEEvNT_6ParamsE,"a",@progbits
	.sectionflags	@""
	.align	4
.nv.constant0._ZN7cutlass13device_kernelINS_4gemm6kernel13GemmUniversalIN4cute5tupleIJiiiiEEENS1_10collective13CollectiveMmaINS1_37MainloopSm90TmaGmmaWarpSpecializedFP8ILi4ENS5_IJNS4_1CILi2EEENSA_ILi1EEESC_EEENS1_35KernelTmaWarpSpecializedCooperativeEEENS5_IJNSA_ILi128EEENSA_ILi240EEESG_EEENS_12float_e4m3_tENS5_IJlSC_lEEESJ_SK_NS4_8TiledMMAINS4_8MMA_AtomIJNS4_4SM904GMMA30MMA_64x16x32_F32E4M3E4M3_SS_TNILNSO_7ScaleInE1ELSQ_1EEEEEENS4_6LayoutISD_NS5_IJSC_NSA_ILi0EEESU_EEEEENS5_IJNS4_10UnderscoreESX_SX_EEEEENS4_13SM90_TMA_LOADENS4_14ComposedLayoutINS4_7SwizzleILi3ELi4ELi3EEENS4_18smem_ptr_flag_bitsILi8EEENST_INS5_IJNSA_ILi8EEESG_EEENS5_IJSG_SC_EEEEEEEvNS4_8identityENS4_23SM90_TMA_LOAD_MULTICASTES1A_vS1B_EENS_8epilogue10collective6detail29Sm90TmaWarpSpecializedAdapterINS1F_15DefaultEpilogueISJ_SK_SK_NS1E_6thread17LinearCombinationISJ_Li1EffLNS1J_9ScaleType4KindE0ELNS_15FloatRoundStyleE2ESJ_EENS1_15EpilogueDefaultEEEEEvvEEEEvNT_6ParamsE:
	.zero		1664


//--------------------- SYMBOLS --------------------------

	.type		.nv.reservedSmem.offset0,@object
	.size		.nv.reservedSmem.offset0,0x4
